//
// Generated by NVIDIA NVVM Compiler
//
// Compiler Build ID: CL-36424714
// Cuda compilation tools, release 13.0, V13.0.88
// Based on NVVM 20.0.0
//

.version 9.0
.target sm_100
.address_size 64

	// .globl	_Z27sequentialFillDistanceArrayPii
.extern .func  (.param .b32 func_retval0) vprintf
(
	.param .b64 vprintf_param_0,
	.param .b64 vprintf_param_1
)
;
.global .align 1 .b8 $str[45] = {78, 101, 103, 97, 116, 105, 118, 101, 32, 99, 121, 99, 108, 101, 32, 102, 111, 117, 110, 100, 44, 32, 110, 111, 32, 115, 111, 108, 117, 116, 105, 111, 110, 32, 112, 111, 115, 115, 105, 98, 108, 101, 33, 10};

.visible .entry _Z27sequentialFillDistanceArrayPii(
	.param .u64 .ptr .align 1 _Z27sequentialFillDistanceArrayPii_param_0,
	.param .u32 _Z27sequentialFillDistanceArrayPii_param_1
)
{
	.reg .pred 	%p<10>;
	.reg .b32 	%r<28>;
	.reg .b64 	%rd<16>;

	ld.param.u64 	%rd8, [_Z27sequentialFillDistanceArrayPii_param_0];
	ld.param.u32 	%r16, [_Z27sequentialFillDistanceArrayPii_param_1];
	cvta.to.global.u64 	%rd1, %rd8;
	setp.lt.s32 	%p1, %r16, 1;
	@%p1 bra 	$L__BB0_13;
	and.b32  	%r1, %r16, 15;
	setp.lt.u32 	%p2, %r16, 16;
	mov.b32 	%r25, 0;
	@%p2 bra 	$L__BB0_4;
	and.b32  	%r25, %r16, 2147483632;
	neg.s32 	%r23, %r25;
	add.s64 	%rd14, %rd1, 32;
$L__BB0_3:
	.pragma "nounroll";
	mov.b32 	%r18, 99999;
	st.global.u32 	[%rd14+-32], %r18;
	st.global.u32 	[%rd14+-28], %r18;
	st.global.u32 	[%rd14+-24], %r18;
	st.global.u32 	[%rd14+-20], %r18;
	st.global.u32 	[%rd14+-16], %r18;
	st.global.u32 	[%rd14+-12], %r18;
	st.global.u32 	[%rd14+-8], %r18;
	st.global.u32 	[%rd14+-4], %r18;
	st.global.u32 	[%rd14], %r18;
	st.global.u32 	[%rd14+4], %r18;
	st.global.u32 	[%rd14+8], %r18;
	st.global.u32 	[%rd14+12], %r18;
	st.global.u32 	[%rd14+16], %r18;
	st.global.u32 	[%rd14+20], %r18;
	st.global.u32 	[%rd14+24], %r18;
	st.global.u32 	[%rd14+28], %r18;
	add.s32 	%r23, %r23, 16;
	add.s64 	%rd14, %rd14, 64;
	setp.ne.s32 	%p3, %r23, 0;
	@%p3 bra 	$L__BB0_3;
$L__BB0_4:
	setp.eq.s32 	%p4, %r1, 0;
	@%p4 bra 	$L__BB0_13;
	and.b32  	%r7, %r16, 7;
	setp.lt.u32 	%p5, %r1, 8;
	@%p5 bra 	$L__BB0_7;
	mul.wide.u32 	%rd9, %r25, 4;
	add.s64 	%rd10, %rd1, %rd9;
	mov.b32 	%r19, 99999;
	st.global.u32 	[%rd10], %r19;
	st.global.u32 	[%rd10+4], %r19;
	st.global.u32 	[%rd10+8], %r19;
	st.global.u32 	[%rd10+12], %r19;
	st.global.u32 	[%rd10+16], %r19;
	st.global.u32 	[%rd10+20], %r19;
	st.global.u32 	[%rd10+24], %r19;
	st.global.u32 	[%rd10+28], %r19;
	add.s32 	%r25, %r25, 8;
$L__BB0_7:
	setp.eq.s32 	%p6, %r7, 0;
	@%p6 bra 	$L__BB0_13;
	and.b32  	%r10, %r16, 3;
	setp.lt.u32 	%p7, %r7, 4;
	@%p7 bra 	$L__BB0_10;
	mul.wide.u32 	%rd11, %r25, 4;
	add.s64 	%rd12, %rd1, %rd11;
	mov.b32 	%r20, 99999;
	st.global.u32 	[%rd12], %r20;
	st.global.u32 	[%rd12+4], %r20;
	st.global.u32 	[%rd12+8], %r20;
	st.global.u32 	[%rd12+12], %r20;
	add.s32 	%r25, %r25, 4;
$L__BB0_10:
	setp.eq.s32 	%p8, %r10, 0;
	@%p8 bra 	$L__BB0_13;
	mul.wide.u32 	%rd13, %r25, 4;
	add.s64 	%rd15, %rd1, %rd13;
	neg.s32 	%r27, %r10;
$L__BB0_12:
	.pragma "nounroll";
	mov.b32 	%r21, 99999;
	st.global.u32 	[%rd15], %r21;
	add.s64 	%rd15, %rd15, 4;
	add.s32 	%r27, %r27, 1;
	setp.ne.s32 	%p9, %r27, 0;
	@%p9 bra 	$L__BB0_12;
$L__BB0_13:
	mov.b32 	%r22, 0;
	st.global.u32 	[%rd1], %r22;
	ret;

}
	// .globl	_Z24sequentialRelaxationStepP4EdgeiPi
.visible .entry _Z24sequentialRelaxationStepP4EdgeiPi(
	.param .u64 .ptr .align 1 _Z24sequentialRelaxationStepP4EdgeiPi_param_0,
	.param .u32 _Z24sequentialRelaxationStepP4EdgeiPi_param_1,
	.param .u64 .ptr .align 1 _Z24sequentialRelaxationStepP4EdgeiPi_param_2
)
{
	.reg .pred 	%p<16>;
	.reg .b32 	%r<45>;
	.reg .b64 	%rd<35>;

	ld.param.u64 	%rd14, [_Z24sequentialRelaxationStepP4EdgeiPi_param_0];
	ld.param.u32 	%r20, [_Z24sequentialRelaxationStepP4EdgeiPi_param_1];
	ld.param.u64 	%rd15, [_Z24sequentialRelaxationStepP4EdgeiPi_param_2];
	cvta.to.global.u64 	%rd1, %rd15;
	cvta.to.global.u64 	%rd2, %rd14;
	setp.lt.s32 	%p1, %r20, 1;
	@%p1 bra 	$L__BB1_22;
	and.b32  	%r1, %r20, 3;
	setp.lt.u32 	%p2, %r20, 4;
	mov.b32 	%r43, 0;
	@%p2 bra 	$L__BB1_16;
	and.b32  	%r43, %r20, 2147483644;
	neg.s32 	%r42, %r43;
	add.s64 	%rd33, %rd2, 24;
$L__BB1_3:
	ld.global.u32 	%r22, [%rd33+-24];
	mul.wide.s32 	%rd16, %r22, 4;
	add.s64 	%rd17, %rd1, %rd16;
	ld.global.u32 	%r5, [%rd17];
	setp.eq.s32 	%p3, %r5, 99999;
	@%p3 bra 	$L__BB1_6;
	ld.global.u32 	%r23, [%rd33+-16];
	ld.global.u32 	%r24, [%rd33+-20];
	mul.wide.s32 	%rd18, %r24, 4;
	add.s64 	%rd5, %rd1, %rd18;
	ld.global.u32 	%r25, [%rd5];
	add.s32 	%r6, %r5, %r23;
	setp.le.s32 	%p4, %r25, %r6;
	@%p4 bra 	$L__BB1_6;
	st.global.u32 	[%rd5], %r6;
$L__BB1_6:
	ld.global.u32 	%r26, [%rd33+-12];
	mul.wide.s32 	%rd19, %r26, 4;
	add.s64 	%rd20, %rd1, %rd19;
	ld.global.u32 	%r7, [%rd20];
	setp.eq.s32 	%p5, %r7, 99999;
	@%p5 bra 	$L__BB1_9;
	ld.global.u32 	%r27, [%rd33+-4];
	ld.global.u32 	%r28, [%rd33+-8];
	mul.wide.s32 	%rd21, %r28, 4;
	add.s64 	%rd6, %rd1, %rd21;
	ld.global.u32 	%r29, [%rd6];
	add.s32 	%r8, %r7, %r27;
	setp.le.s32 	%p6, %r29, %r8;
	@%p6 bra 	$L__BB1_9;
	st.global.u32 	[%rd6], %r8;
$L__BB1_9:
	ld.global.u32 	%r30, [%rd33];
	mul.wide.s32 	%rd22, %r30, 4;
	add.s64 	%rd23, %rd1, %rd22;
	ld.global.u32 	%r9, [%rd23];
	setp.eq.s32 	%p7, %r9, 99999;
	@%p7 bra 	$L__BB1_12;
	ld.global.u32 	%r31, [%rd33+8];
	ld.global.u32 	%r32, [%rd33+4];
	mul.wide.s32 	%rd24, %r32, 4;
	add.s64 	%rd7, %rd1, %rd24;
	ld.global.u32 	%r33, [%rd7];
	add.s32 	%r10, %r9, %r31;
	setp.le.s32 	%p8, %r33, %r10;
	@%p8 bra 	$L__BB1_12;
	st.global.u32 	[%rd7], %r10;
$L__BB1_12:
	ld.global.u32 	%r34, [%rd33+12];
	mul.wide.s32 	%rd25, %r34, 4;
	add.s64 	%rd26, %rd1, %rd25;
	ld.global.u32 	%r11, [%rd26];
	setp.eq.s32 	%p9, %r11, 99999;
	@%p9 bra 	$L__BB1_15;
	ld.global.u32 	%r35, [%rd33+20];
	ld.global.u32 	%r36, [%rd33+16];
	mul.wide.s32 	%rd27, %r36, 4;
	add.s64 	%rd8, %rd1, %rd27;
	ld.global.u32 	%r37, [%rd8];
	add.s32 	%r12, %r11, %r35;
	setp.le.s32 	%p10, %r37, %r12;
	@%p10 bra 	$L__BB1_15;
	st.global.u32 	[%rd8], %r12;
$L__BB1_15:
	add.s32 	%r42, %r42, 4;
	add.s64 	%rd33, %rd33, 48;
	setp.ne.s32 	%p11, %r42, 0;
	@%p11 bra 	$L__BB1_3;
$L__BB1_16:
	setp.eq.s32 	%p12, %r1, 0;
	@%p12 bra 	$L__BB1_22;
	mul.wide.u32 	%rd28, %r43, 12;
	add.s64 	%rd29, %rd28, %rd2;
	add.s64 	%rd34, %rd29, 4;
	neg.s32 	%r44, %r1;
$L__BB1_18:
	.pragma "nounroll";
	ld.global.u32 	%r38, [%rd34+-4];
	mul.wide.s32 	%rd30, %r38, 4;
	add.s64 	%rd31, %rd1, %rd30;
	ld.global.u32 	%r17, [%rd31];
	setp.eq.s32 	%p13, %r17, 99999;
	@%p13 bra 	$L__BB1_21;
	ld.global.u32 	%r39, [%rd34+4];
	ld.global.u32 	%r40, [%rd34];
	mul.wide.s32 	%rd32, %r40, 4;
	add.s64 	%rd12, %rd1, %rd32;
	ld.global.u32 	%r41, [%rd12];
	add.s32 	%r18, %r17, %r39;
	setp.le.s32 	%p14, %r41, %r18;
	@%p14 bra 	$L__BB1_21;
	st.global.u32 	[%rd12], %r18;
$L__BB1_21:
	add.s64 	%rd34, %rd34, 12;
	add.s32 	%r44, %r44, 1;
	setp.ne.s32 	%p15, %r44, 0;
	@%p15 bra 	$L__BB1_18;
$L__BB1_22:
	ret;

}
	// .globl	_Z29sequentialCheckNegativeCyclesP4EdgeiPi
.visible .entry _Z29sequentialCheckNegativeCyclesP4EdgeiPi(
	.param .u64 .ptr .align 1 _Z29sequentialCheckNegativeCyclesP4EdgeiPi_param_0,
	.param .u32 _Z29sequentialCheckNegativeCyclesP4EdgeiPi_param_1,
	.param .u64 .ptr .align 1 _Z29sequentialCheckNegativeCyclesP4EdgeiPi_param_2
)
{
	.reg .pred 	%p<16>;
	.reg .b32 	%r<55>;
	.reg .b64 	%rd<45>;

	ld.param.u64 	%rd9, [_Z29sequentialCheckNegativeCyclesP4EdgeiPi_param_0];
	ld.param.u32 	%r15, [_Z29sequentialCheckNegativeCyclesP4EdgeiPi_param_1];
	ld.param.u64 	%rd10, [_Z29sequentialCheckNegativeCyclesP4EdgeiPi_param_2];
	cvta.to.global.u64 	%rd1, %rd10;
	cvta.to.global.u64 	%rd2, %rd9;
	setp.lt.s32 	%p1, %r15, 1;
	@%p1 bra 	$L__BB2_22;
	and.b32  	%r1, %r15, 3;
	setp.lt.u32 	%p2, %r15, 4;
	mov.b32 	%r53, 0;
	@%p2 bra 	$L__BB2_16;
	and.b32  	%r53, %r15, 2147483644;
	neg.s32 	%r52, %r53;
	add.s64 	%rd43, %rd2, 24;
	mov.u64 	%rd33, $str;
$L__BB2_3:
	ld.global.u32 	%r17, [%rd43+-24];
	mul.wide.s32 	%rd11, %r17, 4;
	add.s64 	%rd12, %rd1, %rd11;
	ld.global.u32 	%r5, [%rd12];
	setp.eq.s32 	%p3, %r5, 99999;
	@%p3 bra 	$L__BB2_6;
	ld.global.u32 	%r18, [%rd43+-16];
	ld.global.u32 	%r19, [%rd43+-20];
	mul.wide.s32 	%rd13, %r19, 4;
	add.s64 	%rd14, %rd1, %rd13;
	ld.global.u32 	%r20, [%rd14];
	add.s32 	%r21, %r5, %r18;
	setp.le.s32 	%p4, %r20, %r21;
	@%p4 bra 	$L__BB2_6;
	cvta.global.u64 	%rd16, %rd33;
	{ // callseq 0, 0
	.param .b64 param0;
	st.param.b64 	[param0], %rd16;
	.param .b64 param1;
	st.param.b64 	[param1], 0;
	.param .b32 retval0;
	call.uni (retval0), 
	vprintf, 
	(
	param0, 
	param1
	);
	ld.param.b32 	%r22, [retval0];
	} // callseq 0
$L__BB2_6:
	ld.global.u32 	%r24, [%rd43+-12];
	mul.wide.s32 	%rd17, %r24, 4;
	add.s64 	%rd18, %rd1, %rd17;
	ld.global.u32 	%r6, [%rd18];
	setp.eq.s32 	%p5, %r6, 99999;
	@%p5 bra 	$L__BB2_9;
	ld.global.u32 	%r25, [%rd43+-4];
	ld.global.u32 	%r26, [%rd43+-8];
	mul.wide.s32 	%rd19, %r26, 4;
	add.s64 	%rd20, %rd1, %rd19;
	ld.global.u32 	%r27, [%rd20];
	add.s32 	%r28, %r6, %r25;
	setp.le.s32 	%p6, %r27, %r28;
	@%p6 bra 	$L__BB2_9;
	cvta.global.u64 	%rd22, %rd33;
	{ // callseq 1, 0
	.param .b64 param0;
	st.param.b64 	[param0], %rd22;
	.param .b64 param1;
	st.param.b64 	[param1], 0;
	.param .b32 retval0;
	call.uni (retval0), 
	vprintf, 
	(
	param0, 
	param1
	);
	ld.param.b32 	%r29, [retval0];
	} // callseq 1
$L__BB2_9:
	ld.global.u32 	%r31, [%rd43];
	mul.wide.s32 	%rd23, %r31, 4;
	add.s64 	%rd24, %rd1, %rd23;
	ld.global.u32 	%r7, [%rd24];
	setp.eq.s32 	%p7, %r7, 99999;
	@%p7 bra 	$L__BB2_12;
	ld.global.u32 	%r32, [%rd43+8];
	ld.global.u32 	%r33, [%rd43+4];
	mul.wide.s32 	%rd25, %r33, 4;
	add.s64 	%rd26, %rd1, %rd25;
	ld.global.u32 	%r34, [%rd26];
	add.s32 	%r35, %r7, %r32;
	setp.le.s32 	%p8, %r34, %r35;
	@%p8 bra 	$L__BB2_12;
	cvta.global.u64 	%rd28, %rd33;
	{ // callseq 2, 0
	.param .b64 param0;
	st.param.b64 	[param0], %rd28;
	.param .b64 param1;
	st.param.b64 	[param1], 0;
	.param .b32 retval0;
	call.uni (retval0), 
	vprintf, 
	(
	param0, 
	param1
	);
	ld.param.b32 	%r36, [retval0];
	} // callseq 2
$L__BB2_12:
	ld.global.u32 	%r38, [%rd43+12];
	mul.wide.s32 	%rd29, %r38, 4;
	add.s64 	%rd30, %rd1, %rd29;
	ld.global.u32 	%r8, [%rd30];
	setp.eq.s32 	%p9, %r8, 99999;
	@%p9 bra 	$L__BB2_15;
	ld.global.u32 	%r39, [%rd43+20];
	ld.global.u32 	%r40, [%rd43+16];
	mul.wide.s32 	%rd31, %r40, 4;
	add.s64 	%rd32, %rd1, %rd31;
	ld.global.u32 	%r41, [%rd32];
	add.s32 	%r42, %r8, %r39;
	setp.le.s32 	%p10, %r41, %r42;
	@%p10 bra 	$L__BB2_15;
	cvta.global.u64 	%rd34, %rd33;
	{ // callseq 3, 0
	.param .b64 param0;
	st.param.b64 	[param0], %rd34;
	.param .b64 param1;
	st.param.b64 	[param1], 0;
	.param .b32 retval0;
	call.uni (retval0), 
	vprintf, 
	(
	param0, 
	param1
	);
	ld.param.b32 	%r43, [retval0];
	} // callseq 3
$L__BB2_15:
	add.s32 	%r52, %r52, 4;
	add.s64 	%rd43, %rd43, 48;
	setp.ne.s32 	%p11, %r52, 0;
	@%p11 bra 	$L__BB2_3;
$L__BB2_16:
	setp.eq.s32 	%p12, %r1, 0;
	@%p12 bra 	$L__BB2_22;
	mul.wide.u32 	%rd35, %r53, 12;
	add.s64 	%rd36, %rd35, %rd2;
	add.s64 	%rd44, %rd36, 4;
	neg.s32 	%r54, %r1;
	mov.u64 	%rd41, $str;
$L__BB2_18:
	.pragma "nounroll";
	ld.global.u32 	%r45, [%rd44+-4];
	mul.wide.s32 	%rd37, %r45, 4;
	add.s64 	%rd38, %rd1, %rd37;
	ld.global.u32 	%r13, [%rd38];
	setp.eq.s32 	%p13, %r13, 99999;
	@%p13 bra 	$L__BB2_21;
	ld.global.u32 	%r46, [%rd44+4];
	ld.global.u32 	%r47, [%rd44];
	mul.wide.s32 	%rd39, %r47, 4;
	add.s64 	%rd40, %rd1, %rd39;
	ld.global.u32 	%r48, [%rd40];
	add.s32 	%r49, %r13, %r46;
	setp.le.s32 	%p14, %r48, %r49;
	@%p14 bra 	$L__BB2_21;
	cvta.global.u64 	%rd42, %rd41;
	{ // callseq 4, 0
	.param .b64 param0;
	st.param.b64 	[param0], %rd42;
	.param .b64 param1;
	st.param.b64 	[param1], 0;
	.param .b32 retval0;
	call.uni (retval0), 
	vprintf, 
	(
	param0, 
	param1
	);
	ld.param.b32 	%r50, [retval0];
	} // callseq 4
$L__BB2_21:
	add.s64 	%rd44, %rd44, 12;
	add.s32 	%r54, %r54, 1;
	setp.ne.s32 	%p15, %r54, 0;
	@%p15 bra 	$L__BB2_18;
$L__BB2_22:
	ret;

}
	// .globl	_Z17fillDistanceArrayPii
.visible .entry _Z17fillDistanceArrayPii(
	.param .u64 .ptr .align 1 _Z17fillDistanceArrayPii_param_0,
	.param .u32 _Z17fillDistanceArrayPii_param_1
)
{
	.reg .pred 	%p<3>;
	.reg .b32 	%r<8>;
	.reg .b64 	%rd<5>;

	ld.param.u64 	%rd2, [_Z17fillDistanceArrayPii_param_0];
	ld.param.u32 	%r2, [_Z17fillDistanceArrayPii_param_1];
	cvta.to.global.u64 	%rd1, %rd2;
	mov.u32 	%r3, %ctaid.x;
	mov.u32 	%r4, %ntid.x;
	mov.u32 	%r5, %tid.x;
	mad.lo.s32 	%r1, %r3, %r4, %r5;
	setp.ge.s32 	%p1, %r1, %r2;
	@%p1 bra 	$L__BB3_2;
	mul.wide.s32 	%rd3, %r1, 4;
	add.s64 	%rd4, %rd1, %rd3;
	mov.b32 	%r7, 99999;
	st.global.u32 	[%rd4], %r7;
	bra.uni 	$L__BB3_4;
$L__BB3_2:
	setp.ne.s32 	%p2, %r1, 0;
	@%p2 bra 	$L__BB3_4;
	mov.b32 	%r6, 0;
	st.global.u32 	[%rd1], %r6;
$L__BB3_4:
	ret;

}
	// .globl	_Z14relaxationStepP4EdgeiPi
.visible .entry _Z14relaxationStepP4EdgeiPi(
	.param .u64 .ptr .align 1 _Z14relaxationStepP4EdgeiPi_param_0,
	.param .u32 _Z14relaxationStepP4EdgeiPi_param_1,
	.param .u64 .ptr .align 1 _Z14relaxationStepP4EdgeiPi_param_2
)
{
	.reg .pred 	%p<4>;
	.reg .b32 	%r<13>;
	.reg .b64 	%rd<11>;

	ld.param.u64 	%rd4, [_Z14relaxationStepP4EdgeiPi_param_0];
	ld.param.u32 	%r4, [_Z14relaxationStepP4EdgeiPi_param_1];
	ld.param.u64 	%rd5, [_Z14relaxationStepP4EdgeiPi_param_2];
	cvta.to.global.u64 	%rd1, %rd5;
	mov.u32 	%r5, %ctaid.x;
	mov.u32 	%r6, %ntid.x;
	mov.u32 	%r7, %tid.x;
	mad.lo.s32 	%r1, %r5, %r6, %r7;
	setp.ge.s32 	%p1, %r1, %r4;
	@%p1 bra 	$L__BB4_4;
	cvta.to.global.u64 	%rd6, %rd4;
	mul.wide.s32 	%rd7, %r1, 12;
	add.s64 	%rd2, %rd6, %rd7;
	ld.global.u32 	%r8, [%rd2];
	mul.wide.s32 	%rd8, %r8, 4;
	add.s64 	%rd9, %rd1, %rd8;
	ld.global.u32 	%r2, [%rd9];
	setp.eq.s32 	%p2, %r2, 99999;
	@%p2 bra 	$L__BB4_4;
	ld.global.u32 	%r9, [%rd2+8];
	ld.global.u32 	%r10, [%rd2+4];
	mul.wide.s32 	%rd10, %r10, 4;
	add.s64 	%rd3, %rd1, %rd10;
	ld.global.u32 	%r11, [%rd3];
	add.s32 	%r3, %r2, %r9;
	setp.le.s32 	%p3, %r11, %r3;
	@%p3 bra 	$L__BB4_4;
	atom.global.min.s32 	%r12, [%rd3], %r3;
$L__BB4_4:
	ret;

}
	// .globl	_Z19checkNegativeCyclesP4EdgeiPi
.visible .entry _Z19checkNegativeCyclesP4EdgeiPi(
	.param .u64 .ptr .align 1 _Z19checkNegativeCyclesP4EdgeiPi_param_0,
	.param .u32 _Z19checkNegativeCyclesP4EdgeiPi_param_1,
	.param .u64 .ptr .align 1 _Z19checkNegativeCyclesP4EdgeiPi_param_2
)
{
	.reg .pred 	%p<4>;
	.reg .b32 	%r<14>;
	.reg .b64 	%rd<13>;

	ld.param.u64 	%rd3, [_Z19checkNegativeCyclesP4EdgeiPi_param_0];
	ld.param.u32 	%r3, [_Z19checkNegativeCyclesP4EdgeiPi_param_1];
	ld.param.u64 	%rd4, [_Z19checkNegativeCyclesP4EdgeiPi_param_2];
	cvta.to.global.u64 	%rd1, %rd4;
	mov.u32 	%r4, %ctaid.x;
	mov.u32 	%r5, %ntid.x;
	mov.u32 	%r6, %tid.x;
	mad.lo.s32 	%r1, %r4, %r5, %r6;
	setp.ge.s32 	%p1, %r1, %r3;
	@%p1 bra 	$L__BB5_4;
	cvta.to.global.u64 	%rd5, %rd3;
	mul.wide.s32 	%rd6, %r1, 12;
	add.s64 	%rd2, %rd5, %rd6;
	ld.global.u32 	%r7, [%rd2];
	mul.wide.s32 	%rd7, %r7, 4;
	add.s64 	%rd8, %rd1, %rd7;
	ld.global.u32 	%r2, [%rd8];
	setp.eq.s32 	%p2, %r2, 99999;
	@%p2 bra 	$L__BB5_4;
	ld.global.u32 	%r8, [%rd2+8];
	ld.global.u32 	%r9, [%rd2+4];
	mul.wide.s32 	%rd9, %r9, 4;
	add.s64 	%rd10, %rd1, %rd9;
	ld.global.u32 	%r10, [%rd10];
	add.s32 	%r11, %r2, %r8;
	setp.le.s32 	%p3, %r10, %r11;
	@%p3 bra 	$L__BB5_4;
	mov.u64 	%rd11, $str;
	cvta.global.u64 	%rd12, %rd11;
	{ // callseq 5, 0
	.param .b64 param0;
	st.param.b64 	[param0], %rd12;
	.param .b64 param1;
	st.param.b64 	[param1], 0;
	.param .b32 retval0;
	call.uni (retval0), 
	vprintf, 
	(
	param0, 
	param1
	);
	ld.param.b32 	%r12, [retval0];
	} // callseq 5
$L__BB5_4:
	ret;

}


// ===== COMPILED SASS (sm_100) =====

	.target	sm_100

	.elftype	@"ET_EXEC"


//--------------------- .note.nv.tkinfo           --------------------------
	.section	.note.nv.tkinfo,"",@"SHT_NOTE"
	.sectionflags	@"SHF_NOTE_NV_TKINFO"
	.tkinfo
        /*0018*/ 	.word	0x00000002
        /*0030*/ 	.string	""
        /*0030*/ 	.string	"ptxas"
        /*0030*/ 	.string	"Cuda compilation tools, release 13.0, V13.0.88"
        /*0030*/ 	.string	"Build cuda_13.0.r13.0/compiler.36424714_0"
        /*0030*/ 	.string	"-arch sm_100 -m 64 "



//--------------------- .note.nv.cuinfo           --------------------------
	.section	.note.nv.cuinfo,"",@"SHT_NOTE"
	.sectionflags	@"SHF_NOTE_NV_CUINFO"
        /*0018*/ 	.short	0x0002
        /*001a*/ 	.short	0x0064
        /*001c*/ 	.short	0x0082
	.zero		2


//--------------------- .nv.info                  --------------------------
	.section	.nv.info,"",@"SHT_CUDA_INFO"
	.align	4


	//----- nvinfo : EIATTR_REGCOUNT
	.align		4
        /*0000*/ 	.byte	0x04, 0x2f
        /*0002*/ 	.short	(.L_2 - .L_1)
	.align		4
.L_1:
        /*0004*/ 	.word	index@(_Z27sequentialFillDistanceArrayPii)
        /*0008*/ 	.word	0x0000000c


	//----- nvinfo : EIATTR_FRAME_SIZE
	.align		4
.L_2:
        /*000c*/ 	.byte	0x04, 0x11
        /*000e*/ 	.short	(.L_4 - .L_3)
	.align		4
.L_3:
        /*0010*/ 	.word	index@(_Z27sequentialFillDistanceArrayPii)
        /*0014*/ 	.word	0x00000000


	//----- nvinfo : EIATTR_REGCOUNT
	.align		4
.L_4:
        /*0018*/ 	.byte	0x04, 0x2f
        /*001a*/ 	.short	(.L_6 - .L_5)
	.align		4
.L_5:
        /*001c*/ 	.word	index@(_Z24sequentialRelaxationStepP4EdgeiPi)
        /*0020*/ 	.word	0x00000010


	//----- nvinfo : EIATTR_FRAME_SIZE
	.align		4
.L_6:
        /*0024*/ 	.byte	0x04, 0x11
        /*0026*/ 	.short	(.L_8 - .L_7)
	.align		4
.L_7:
        /*0028*/ 	.word	index@(_Z24sequentialRelaxationStepP4EdgeiPi)
        /*002c*/ 	.word	0x00000000


	//----- nvinfo : EIATTR_REGCOUNT
	.align		4
.L_8:
        /*0030*/ 	.byte	0x04, 0x2f
        /*0032*/ 	.short	(.L_10 - .L_9)
	.align		4
.L_9:
        /*0034*/ 	.word	index@(_Z29sequentialCheckNegativeCyclesP4EdgeiPi)
        /*0038*/ 	.word	0x0000001a


	//----- nvinfo : EIATTR_FRAME_SIZE
	.align		4
.L_10:
        /*003c*/ 	.byte	0x04, 0x11
        /*003e*/ 	.short	(.L_12 - .L_11)
	.align		4
.L_11:
        /*0040*/ 	.word	index@(_Z29sequentialCheckNegativeCyclesP4EdgeiPi)
        /*0044*/ 	.word	0x00000000


	//----- nvinfo : EIATTR_REGCOUNT
	.align		4
.L_12:
        /*0048*/ 	.byte	0x04, 0x2f
        /*004a*/ 	.short	(.L_14 - .L_13)
	.align		4
.L_13:
        /*004c*/ 	.word	index@(_Z17fillDistanceArrayPii)
        /*0050*/ 	.word	0x0000000a


	//----- nvinfo : EIATTR_FRAME_SIZE
	.align		4
.L_14:
        /*0054*/ 	.byte	0x04, 0x11
        /*0056*/ 	.short	(.L_16 - .L_15)
	.align		4
.L_15:
        /*0058*/ 	.word	index@(_Z17fillDistanceArrayPii)
        /*005c*/ 	.word	0x00000000


	//----- nvinfo : EIATTR_REGCOUNT
	.align		4
.L_16:
        /*0060*/ 	.byte	0x04, 0x2f
        /*0062*/ 	.short	(.L_18 - .L_17)
	.align		4
.L_17:
        /*0064*/ 	.word	index@(_Z14relaxationStepP4EdgeiPi)
        /*0068*/ 	.word	0x0000000a


	//----- nvinfo : EIATTR_FRAME_SIZE
	.align		4
.L_18:
        /*006c*/ 	.byte	0x04, 0x11
        /*006e*/ 	.short	(.L_20 - .L_19)
	.align		4
.L_19:
        /*0070*/ 	.word	index@(_Z14relaxationStepP4EdgeiPi)
        /*0074*/ 	.word	0x00000000


	//----- nvinfo : EIATTR_REGCOUNT
	.align		4
.L_20:
        /*0078*/ 	.byte	0x04, 0x2f
        /*007a*/ 	.short	(.L_22 - .L_21)
	.align		4
.L_21:
        /*007c*/ 	.word	index@(_Z19checkNegativeCyclesP4EdgeiPi)
        /*0080*/ 	.word	0x00000018


	//----- nvinfo : EIATTR_FRAME_SIZE
	.align		4
.L_22:
        /*0084*/ 	.byte	0x04, 0x11
        /*0086*/ 	.short	(.L_24 - .L_23)
	.align		4
.L_23:
        /*0088*/ 	.word	index@(_Z19checkNegativeCyclesP4EdgeiPi)
        /*008c*/ 	.word	0x00000000


	//----- nvinfo : EIATTR_MIN_STACK_SIZE
	.align		4
.L_24:
        /*0090*/ 	.byte	0x04, 0x12
        /*0092*/ 	.short	(.L_26 - .L_25)
	.align		4
.L_25:
        /*0094*/ 	.word	index@(_Z19checkNegativeCyclesP4EdgeiPi)
        /*0098*/ 	.word	0x00000000


	//----- nvinfo : EIATTR_MIN_STACK_SIZE
	.align		4
.L_26:
        /*009c*/ 	.byte	0x04, 0x12
        /*009e*/ 	.short	(.L_28 - .L_27)
	.align		4
.L_27:
        /*00a0*/ 	.word	index@(_Z14relaxationStepP4EdgeiPi)
        /*00a4*/ 	.word	0x00000000


	//----- nvinfo : EIATTR_MIN_STACK_SIZE
	.align		4
.L_28:
        /*00a8*/ 	.byte	0x04, 0x12
        /*00aa*/ 	.short	(.L_30 - .L_29)
	.align		4
.L_29:
        /*00ac*/ 	.word	index@(_Z17fillDistanceArrayPii)
        /*00b0*/ 	.word	0x00000000


	//----- nvinfo : EIATTR_MIN_STACK_SIZE
	.align		4
.L_30:
        /*00b4*/ 	.byte	0x04, 0x12
        /*00b6*/ 	.short	(.L_32 - .L_31)
	.align		4
.L_31:
        /*00b8*/ 	.word	index@(_Z29sequentialCheckNegativeCyclesP4EdgeiPi)
        /*00bc*/ 	.word	0x00000000


	//----- nvinfo : EIATTR_MIN_STACK_SIZE
	.align		4
.L_32:
        /*00c0*/ 	.byte	0x04, 0x12
        /*00c2*/ 	.short	(.L_34 - .L_33)
	.align		4
.L_33:
        /*00c4*/ 	.word	index@(_Z24sequentialRelaxationStepP4EdgeiPi)
        /*00c8*/ 	.word	0x00000000


	//----- nvinfo : EIATTR_MIN_STACK_SIZE
	.align		4
.L_34:
        /*00cc*/ 	.byte	0x04, 0x12
        /*00ce*/ 	.short	(.L_36 - .L_35)
	.align		4
.L_35:
        /*00d0*/ 	.word	index@(_Z27sequentialFillDistanceArrayPii)
        /*00d4*/ 	.word	0x00000000
.L_36:


//--------------------- .nv.compat                --------------------------
	.section	.nv.compat,"",@"SHT_CUDA_COMPAT_INFO"
	.align	4
        /*0000*/ 	.byte	0x02, 0x09, 0x00, 0x00, 0x02, 0x02, 0x01, 0x00, 0x02, 0x05, 0x05, 0x00, 0x03, 0x07, 0x01, 0x01
        /*0010*/ 	.byte	0x02, 0x03, 0x00, 0x00, 0x02, 0x06, 0x01, 0x00, 0x04, 0x0b, 0x08, 0x00, 0x09, 0x00, 0x00, 0x00
        /*0020*/ 	.byte	0x00, 0x00, 0x00, 0x00


//--------------------- .nv.info._Z19checkNegativeCyclesP4EdgeiPi --------------------------
	.section	.nv.info._Z19checkNegativeCyclesP4EdgeiPi,"",@"SHT_CUDA_INFO"
	.sectionflags	@""
	.align	4


	//----- nvinfo : EIATTR_CUDA_API_VERSION
	.align		4
        /*0000*/ 	.byte	0x04, 0x37
        /*0002*/ 	.short	(.L_38 - .L_37)
.L_37:
        /*0004*/ 	.word	0x00000082


	//----- nvinfo : EIATTR_KPARAM_INFO
	.align		4
.L_38:
        /*0008*/ 	.byte	0x04, 0x17
        /*000a*/ 	.short	(.L_40 - .L_39)
.L_39:
        /*000c*/ 	.word	0x00000000
        /*0010*/ 	.short	0x0002
        /*0012*/ 	.short	0x0010
        /*0014*/ 	.byte	0x00, 0xf5, 0x21, 0x00


	//----- nvinfo : EIATTR_KPARAM_INFO
	.align		4
.L_40:
        /*0018*/ 	.byte	0x04, 0x17
        /*001a*/ 	.short	(.L_42 - .L_41)
.L_41:
        /*001c*/ 	.word	0x00000000
        /*0020*/ 	.short	0x0001
        /*0022*/ 	.short	0x0008
        /*0024*/ 	.byte	0x00, 0xf0, 0x11, 0x00


	//----- nvinfo : EIATTR_KPARAM_INFO
	.align		4
.L_42:
        /*0028*/ 	.byte	0x04, 0x17
        /*002a*/ 	.short	(.L_44 - .L_43)
.L_43:
        /*002c*/ 	.word	0x00000000
        /*0030*/ 	.short	0x0000
        /*0032*/ 	.short	0x0000
        /*0034*/ 	.byte	0x00, 0xf5, 0x21, 0x00


	//----- nvinfo : EIATTR_SPARSE_MMA_MASK
	.align		4
.L_44:
        /*0038*/ 	.byte	0x03, 0x50
        /*003a*/ 	.short	0x0000


	//----- nvinfo : EIATTR_MAXREG_COUNT
	.align		4
        /*003c*/ 	.byte	0x03, 0x1b
        /*003e*/ 	.short	0x00ff


	//----- nvinfo : EIATTR_EXTERNS
	.align		4
        /*0040*/ 	.byte	0x04, 0x0f
        /*0042*/ 	.short	(.L_46 - .L_45)


	//   ....[0]....
	.align		4
.L_45:
        /*0044*/ 	.word	index@(vprintf)


	//----- nvinfo : EIATTR_MERCURY_ISA_VERSION
	.align		4
.L_46:
        /*0048*/ 	.byte	0x03, 0x5f
        /*004a*/ 	.short	0x0101


	//----- nvinfo : EIATTR_VRC_CTA_INIT_COUNT
	.align		4
        /*004c*/ 	.byte	0x02, 0x4a
	.zero		1
	.zero		1


	//----- nvinfo : EIATTR_SYSCALL_OFFSETS
	.align		4
        /*0050*/ 	.byte	0x04, 0x46
        /*0052*/ 	.short	(.L_48 - .L_47)


	//   ....[0]....
.L_47:
        /*0054*/ 	.word	0x000001f0


	//----- nvinfo : EIATTR_EXIT_INSTR_OFFSETS
	.align		4
.L_48:
        /*0058*/ 	.byte	0x04, 0x1c
        /*005a*/ 	.short	(.L_50 - .L_49)


	//   ....[0]....
.L_49:
        /*005c*/ 	.word	0x00000070


	//   ....[1]....
        /*0060*/ 	.word	0x00000100


	//   ....[2]....
        /*0064*/ 	.word	0x00000170


	//   ....[3]....
        /*0068*/ 	.word	0x00000200


	//----- nvinfo : EIATTR_CRS_STACK_SIZE
	.align		4
.L_50:
        /*006c*/ 	.byte	0x04, 0x1e
        /*006e*/ 	.short	(.L_52 - .L_51)
.L_51:
        /*0070*/ 	.word	0x00000000


	//----- nvinfo : EIATTR_CBANK_PARAM_SIZE
	.align		4
.L_52:
        /*0074*/ 	.byte	0x03, 0x19
        /*0076*/ 	.short	0x0018


	//----- nvinfo : EIATTR_PARAM_CBANK
	.align		4
        /*0078*/ 	.byte	0x04, 0x0a
        /*007a*/ 	.short	(.L_54 - .L_53)
	.align		4
.L_53:
        /*007c*/ 	.word	index@(.nv.constant0._Z19checkNegativeCyclesP4EdgeiPi)
        /*0080*/ 	.short	0x0380
        /*0082*/ 	.short	0x0018


	//----- nvinfo : EIATTR_SW_WAR
	.align		4
.L_54:
        /*0084*/ 	.byte	0x04, 0x36
        /*0086*/ 	.short	(.L_56 - .L_55)
.L_55:
        /*0088*/ 	.word	0x00000008
.L_56:


//--------------------- .nv.info._Z14relaxationStepP4EdgeiPi --------------------------
	.section	.nv.info._Z14relaxationStepP4EdgeiPi,"",@"SHT_CUDA_INFO"
	.sectionflags	@""
	.align	4


	//----- nvinfo : EIATTR_CUDA_API_VERSION
	.align		4
        /*0000*/ 	.byte	0x04, 0x37
        /*0002*/ 	.short	(.L_58 - .L_57)
.L_57:
        /*0004*/ 	.word	0x00000082


	//----- nvinfo : EIATTR_KPARAM_INFO
	.align		4
.L_58:
        /*0008*/ 	.byte	0x04, 0x17
        /*000a*/ 	.short	(.L_60 - .L_59)
.L_59:
        /*000c*/ 	.word	0x00000000
        /*0010*/ 	.short	0x0002
        /*0012*/ 	.short	0x0010
        /*0014*/ 	.byte	0x00, 0xf5, 0x21, 0x00


	//----- nvinfo : EIATTR_KPARAM_INFO
	.align		4
.L_60:
        /*0018*/ 	.byte	0x04, 0x17
        /*001a*/ 	.short	(.L_62 - .L_61)
.L_61:
        /*001c*/ 	.word	0x00000000
        /*0020*/ 	.short	0x0001
        /*0022*/ 	.short	0x0008
        /*0024*/ 	.byte	0x00, 0xf0, 0x11, 0x00


	//----- nvinfo : EIATTR_KPARAM_INFO
	.align		4
.L_62:
        /*0028*/ 	.byte	0x04, 0x17
        /*002a*/ 	.short	(.L_64 - .L_63)
.L_63:
        /*002c*/ 	.word	0x00000000
        /*0030*/ 	.short	0x0000
        /*0032*/ 	.short	0x0000
        /*0034*/ 	.byte	0x00, 0xf5, 0x21, 0x00


	//----- nvinfo : EIATTR_SPARSE_MMA_MASK
	.align		4
.L_64:
        /*0038*/ 	.byte	0x03, 0x50
        /*003a*/ 	.short	0x0000


	//----- nvinfo : EIATTR_MAXREG_COUNT
	.align		4
        /*003c*/ 	.byte	0x03, 0x1b
        /*003e*/ 	.short	0x00ff


	//----- nvinfo : EIATTR_MERCURY_ISA_VERSION
	.align		4
        /*0040*/ 	.byte	0x03, 0x5f
        /*0042*/ 	.short	0x0101


	//----- nvinfo : EIATTR_VRC_CTA_INIT_COUNT
	.align		4
        /*0044*/ 	.byte	0x02, 0x4a
	.zero		1
	.zero		1


	//----- nvinfo : EIATTR_EXIT_INSTR_OFFSETS
	.align		4
        /*0048*/ 	.byte	0x04, 0x1c
        /*004a*/ 	.short	(.L_66 - .L_65)


	//   ....[0]....
.L_65:
        /*004c*/ 	.word	0x00000070


	//   ....[1]....
        /*0050*/ 	.word	0x00000100


	//   ....[2]....
        /*0054*/ 	.word	0x00000170


	//   ....[3]....
        /*0058*/ 	.word	0x00000190


	//----- nvinfo : EIATTR_CBANK_PARAM_SIZE
	.align		4
.L_66:
        /*005c*/ 	.byte	0x03, 0x19
        /*005e*/ 	.short	0x0018


	//----- nvinfo : EIATTR_PARAM_CBANK
	.align		4
        /*0060*/ 	.byte	0x04, 0x0a
        /*0062*/ 	.short	(.L_68 - .L_67)
	.align		4
.L_67:
        /*0064*/ 	.word	index@(.nv.constant0._Z14relaxationStepP4EdgeiPi)
        /*0068*/ 	.short	0x0380
        /*006a*/ 	.short	0x0018


	//----- nvinfo : EIATTR_SW_WAR
	.align		4
.L_68:
        /*006c*/ 	.byte	0x04, 0x36
        /*006e*/ 	.short	(.L_70 - .L_69)
.L_69:
        /*0070*/ 	.word	0x00000008
.L_70:


//--------------------- .nv.info._Z17fillDistanceArrayPii --------------------------
	.section	.nv.info._Z17fillDistanceArrayPii,"",@"SHT_CUDA_INFO"
	.sectionflags	@""
	.align	4


	//----- nvinfo : EIATTR_CUDA_API_VERSION
	.align		4
        /*0000*/ 	.byte	0x04, 0x37
        /*0002*/ 	.short	(.L_72 - .L_71)
.L_71:
        /*0004*/ 	.word	0x00000082


	//----- nvinfo : EIATTR_KPARAM_INFO
	.align		4
.L_72:
        /*0008*/ 	.byte	0x04, 0x17
        /*000a*/ 	.short	(.L_74 - .L_73)
.L_73:
        /*000c*/ 	.word	0x00000000
        /*0010*/ 	.short	0x0001
        /*0012*/ 	.short	0x0008
        /*0014*/ 	.byte	0x00, 0xf0, 0x11, 0x00


	//----- nvinfo : EIATTR_KPARAM_INFO
	.align		4
.L_74:
        /*0018*/ 	.byte	0x04, 0x17
        /*001a*/ 	.short	(.L_76 - .L_75)
.L_75:
        /*001c*/ 	.word	0x00000000
        /*0020*/ 	.short	0x0000
        /*0022*/ 	.short	0x0000
        /*0024*/ 	.byte	0x00, 0xf5, 0x21, 0x00


	//----- nvinfo : EIATTR_SPARSE_MMA_MASK
	.align		4
.L_76:
        /*0028*/ 	.byte	0x03, 0x50
        /*002a*/ 	.short	0x0000


	//----- nvinfo : EIATTR_MAXREG_COUNT
	.align		4
        /*002c*/ 	.byte	0x03, 0x1b
        /*002e*/ 	.short	0x00ff


	//----- nvinfo : EIATTR_MERCURY_ISA_VERSION
	.align		4
        /*0030*/ 	.byte	0x03, 0x5f
        /*0032*/ 	.short	0x0101


	//----- nvinfo : EIATTR_VRC_CTA_INIT_COUNT
	.align		4
        /*0034*/ 	.byte	0x02, 0x4a
	.zero		1
	.zero		1


	//----- nvinfo : EIATTR_EXIT_INSTR_OFFSETS
	.align		4
        /*0038*/ 	.byte	0x04, 0x1c
        /*003a*/ 	.short	(.L_78 - .L_77)


	//   ....[0]....
.L_77:
        /*003c*/ 	.word	0x000000c0


	//   ....[1]....
        /*0040*/ 	.word	0x000000e0


	//   ....[2]....
        /*0044*/ 	.word	0x00000110


	//----- nvinfo : EIATTR_CBANK_PARAM_SIZE
	.align		4
.L_78:
        /*0048*/ 	.byte	0x03, 0x19
        /*004a*/ 	.short	0x000c


	//----- nvinfo : EIATTR_PARAM_CBANK
	.align		4
        /*004c*/ 	.byte	0x04, 0x0a
        /*004e*/ 	.short	(.L_80 - .L_79)
	.align		4
.L_79:
        /*0050*/ 	.word	index@(.nv.constant0._Z17fillDistanceArrayPii)
        /*0054*/ 	.short	0x0380
        /*0056*/ 	.short	0x000c


	//----- nvinfo : EIATTR_SW_WAR
	.align		4
.L_80:
        /*0058*/ 	.byte	0x04, 0x36
        /*005a*/ 	.short	(.L_82 - .L_81)
.L_81:
        /*005c*/ 	.word	0x00000008
.L_82:


//--------------------- .nv.info._Z29sequentialCheckNegativeCyclesP4EdgeiPi --------------------------
	.section	.nv.info._Z29sequentialCheckNegativeCyclesP4EdgeiPi,"",@"SHT_CUDA_INFO"
	.sectionflags	@""
	.align	4


	//----- nvinfo : EIATTR_CUDA_API_VERSION
	.align		4
        /*0000*/ 	.byte	0x04, 0x37
        /*0002*/ 	.short	(.L_84 - .L_83)
.L_83:
        /*0004*/ 	.word	0x00000082


	//----- nvinfo : EIATTR_KPARAM_INFO
	.align		4
.L_84:
        /*0008*/ 	.byte	0x04, 0x17
        /*000a*/ 	.short	(.L_86 - .L_85)
.L_85:
        /*000c*/ 	.word	0x00000000
        /*0010*/ 	.short	0x0002
        /*0012*/ 	.short	0x0010
        /*0014*/ 	.byte	0x00, 0xf5, 0x21, 0x00


	//----- nvinfo : EIATTR_KPARAM_INFO
	.align		4
.L_86:
        /*0018*/ 	.byte	0x04, 0x17
        /*001a*/ 	.short	(.L_88 - .L_87)
.L_87:
        /*001c*/ 	.word	0x00000000
        /*0020*/ 	.short	0x0001
        /*0022*/ 	.short	0x0008
        /*0024*/ 	.byte	0x00, 0xf0, 0x11, 0x00


	//----- nvinfo : EIATTR_KPARAM_INFO
	.align		4
.L_88:
        /*0028*/ 	.byte	0x04, 0x17
        /*002a*/ 	.short	(.L_90 - .L_89)
.L_89:
        /*002c*/ 	.word	0x00000000
        /*0030*/ 	.short	0x0000
        /*0032*/ 	.short	0x0000
        /*0034*/ 	.byte	0x00, 0xf5, 0x21, 0x00


	//----- nvinfo : EIATTR_SPARSE_MMA_MASK
	.align		4
.L_90:
        /*0038*/ 	.byte	0x03, 0x50
        /*003a*/ 	.short	0x0000


	//----- nvinfo : EIATTR_MAXREG_COUNT
	.align		4
        /*003c*/ 	.byte	0x03, 0x1b
        /*003e*/ 	.short	0x00ff


	//----- nvinfo : EIATTR_EXTERNS
	.align		4
        /*0040*/ 	.byte	0x04, 0x0f
        /*0042*/ 	.short	(.L_92 - .L_91)


	//   ....[0]....
	.align		4
.L_91:
        /*0044*/ 	.word	index@(vprintf)


	//----- nvinfo : EIATTR_MERCURY_ISA_VERSION
	.align		4
.L_92:
        /*0048*/ 	.byte	0x03, 0x5f
        /*004a*/ 	.short	0x0101


	//----- nvinfo : EIATTR_VRC_CTA_INIT_COUNT
	.align		4
        /*004c*/ 	.byte	0x02, 0x4a
	.zero		1
	.zero		1


	//----- nvinfo : EIATTR_SYSCALL_OFFSETS
	.align		4
        /*0050*/ 	.byte	0x04, 0x46
        /*0052*/ 	.short	(.L_94 - .L_93)


	//   ....[0]....
.L_93:
        /*0054*/ 	.word	0x00000290


	//   ....[1]....
        /*0058*/ 	.word	0x00000400


	//   ....[2]....
        /*005c*/ 	.word	0x00000570


	//   ....[3]....
        /*0060*/ 	.word	0x000006e0


	//   ....[4]....
        /*0064*/ 	.word	0x00000940


	//----- nvinfo : EIATTR_EXIT_INSTR_OFFSETS
	.align		4
.L_94:
        /*0068*/ 	.byte	0x04, 0x1c
        /*006a*/ 	.short	(.L_96 - .L_95)


	//   ....[0]....
.L_95:
        /*006c*/ 	.word	0x00000030


	//   ....[1]....
        /*0070*/ 	.word	0x00000760


	//   ....[2]....
        /*0074*/ 	.word	0x000009a0


	//----- nvinfo : EIATTR_CRS_STACK_SIZE
	.align		4
.L_96:
        /*0078*/ 	.byte	0x04, 0x1e
        /*007a*/ 	.short	(.L_98 - .L_97)
.L_97:
        /*007c*/ 	.word	0x00000000


	//----- nvinfo : EIATTR_CBANK_PARAM_SIZE
	.align		4
.L_98:
        /*0080*/ 	.byte	0x03, 0x19
        /*0082*/ 	.short	0x0018


	//----- nvinfo : EIATTR_PARAM_CBANK
	.align		4
        /*0084*/ 	.byte	0x04, 0x0a
        /*0086*/ 	.short	(.L_100 - .L_99)
	.align		4
.L_99:
        /*0088*/ 	.word	index@(.nv.constant0._Z29sequentialCheckNegativeCyclesP4EdgeiPi)
        /*008c*/ 	.short	0x0380
        /*008e*/ 	.short	0x0018


	//----- nvinfo : EIATTR_SW_WAR
	.align		4
.L_100:
        /*0090*/ 	.byte	0x04, 0x36
        /*0092*/ 	.short	(.L_102 - .L_101)
.L_101:
        /*0094*/ 	.word	0x00000008
.L_102:


//--------------------- .nv.info._Z24sequentialRelaxationStepP4EdgeiPi --------------------------
	.section	.nv.info._Z24sequentialRelaxationStepP4EdgeiPi,"",@"SHT_CUDA_INFO"
	.sectionflags	@""
	.align	4


	//----- nvinfo : EIATTR_CUDA_API_VERSION
	.align		4
        /*0000*/ 	.byte	0x04, 0x37
        /*0002*/ 	.short	(.L_104 - .L_103)
.L_103:
        /*0004*/ 	.word	0x00000082


	//----- nvinfo : EIATTR_KPARAM_INFO
	.align		4
.L_104:
        /*0008*/ 	.byte	0x04, 0x17
        /*000a*/ 	.short	(.L_106 - .L_105)
.L_105:
        /*000c*/ 	.word	0x00000000
        /*0010*/ 	.short	0x0002
        /*0012*/ 	.short	0x0010
        /*0014*/ 	.byte	0x00, 0xf5, 0x21, 0x00


	//----- nvinfo : EIATTR_KPARAM_INFO
	.align		4
.L_106:
        /*0018*/ 	.byte	0x04, 0x17
        /*001a*/ 	.short	(.L_108 - .L_107)
.L_107:
        /*001c*/ 	.word	0x00000000
        /*0020*/ 	.short	0x0001
        /*0022*/ 	.short	0x0008
        /*0024*/ 	.byte	0x00, 0xf0, 0x11, 0x00


	//----- nvinfo : EIATTR_KPARAM_INFO
	.align		4
.L_108:
        /*0028*/ 	.byte	0x04, 0x17
        /*002a*/ 	.short	(.L_110 - .L_109)
.L_109:
        /*002c*/ 	.word	0x00000000
        /*0030*/ 	.short	0x0000
        /*0032*/ 	.short	0x0000
        /*0034*/ 	.byte	0x00, 0xf5, 0x21, 0x00


	//----- nvinfo : EIATTR_SPARSE_MMA_MASK
	.align		4
.L_110:
        /*0038*/ 	.byte	0x03, 0x50
        /*003a*/ 	.short	0x0000


	//----- nvinfo : EIATTR_MAXREG_COUNT
	.align		4
        /*003c*/ 	.byte	0x03, 0x1b
        /*003e*/ 	.short	0x00ff


	//----- nvinfo : EIATTR_MERCURY_ISA_VERSION
	.align		4
        /*0040*/ 	.byte	0x03, 0x5f
        /*0042*/ 	.short	0x0101


	//----- nvinfo : EIATTR_VRC_CTA_INIT_COUNT
	.align		4
        /*0044*/ 	.byte	0x02, 0x4a
	.zero		1
	.zero		1


	//----- nvinfo : EIATTR_EXIT_INSTR_OFFSETS
	.align		4
        /*0048*/ 	.byte	0x04, 0x1c
        /*004a*/ 	.short	(.L_112 - .L_111)


	//   ....[0]....
.L_111:
        /*004c*/ 	.word	0x00000030


	//   ....[1]....
        /*0050*/ 	.word	0x00000470


	//   ....[2]....
        /*0054*/ 	.word	0x00000600


	//----- nvinfo : EIATTR_CBANK_PARAM_SIZE
	.align		4
.L_112:
        /*0058*/ 	.byte	0x03, 0x19
        /*005a*/ 	.short	0x0018


	//----- nvinfo : EIATTR_PARAM_CBANK
	.align		4
        /*005c*/ 	.byte	0x04, 0x0a
        /*005e*/ 	.short	(.L_114 - .L_113)
	.align		4
.L_113:
        /*0060*/ 	.word	index@(.nv.constant0._Z24sequentialRelaxationStepP4EdgeiPi)
        /*0064*/ 	.short	0x0380
        /*0066*/ 	.short	0x0018


	//----- nvinfo : EIATTR_SW_WAR
	.align		4
.L_114:
        /*0068*/ 	.byte	0x04, 0x36
        /*006a*/ 	.short	(.L_116 - .L_115)
.L_115:
        /*006c*/ 	.word	0x00000008
.L_116:


//--------------------- .nv.info._Z27sequentialFillDistanceArrayPii --------------------------
	.section	.nv.info._Z27sequentialFillDistanceArrayPii,"",@"SHT_CUDA_INFO"
	.sectionflags	@""
	.align	4


	//----- nvinfo : EIATTR_CUDA_API_VERSION
	.align		4
        /*0000*/ 	.byte	0x04, 0x37
        /*0002*/ 	.short	(.L_118 - .L_117)
.L_117:
        /*0004*/ 	.word	0x00000082


	//----- nvinfo : EIATTR_KPARAM_INFO
	.align		4
.L_118:
        /*0008*/ 	.byte	0x04, 0x17
        /*000a*/ 	.short	(.L_120 - .L_119)
.L_119:
        /*000c*/ 	.word	0x00000000
        /*0010*/ 	.short	0x0001
        /*0012*/ 	.short	0x0008
        /*0014*/ 	.byte	0x00, 0xf0, 0x11, 0x00


	//----- nvinfo : EIATTR_KPARAM_INFO
	.align		4
.L_120:
        /*0018*/ 	.byte	0x04, 0x17
        /*001a*/ 	.short	(.L_122 - .L_121)
.L_121:
        /*001c*/ 	.word	0x00000000
        /*0020*/ 	.short	0x0000
        /*0022*/ 	.short	0x0000
        /*0024*/ 	.byte	0x00, 0xf5, 0x21, 0x00


	//----- nvinfo : EIATTR_SPARSE_MMA_MASK
	.align		4
.L_122:
        /*0028*/ 	.byte	0x03, 0x50
        /*002a*/ 	.short	0x0000


	//----- nvinfo : EIATTR_MAXREG_COUNT
	.align		4
        /*002c*/ 	.byte	0x03, 0x1b
        /*002e*/ 	.short	0x00ff


	//----- nvinfo : EIATTR_MERCURY_ISA_VERSION
	.align		4
        /*0030*/ 	.byte	0x03, 0x5f
        /*0032*/ 	.short	0x0101


	//----- nvinfo : EIATTR_VRC_CTA_INIT_COUNT
	.align		4
        /*0034*/ 	.byte	0x02, 0x4a
	.zero		1
	.zero		1


	//----- nvinfo : EIATTR_EXIT_INSTR_OFFSETS
	.align		4
        /*0038*/ 	.byte	0x04, 0x1c
        /*003a*/ 	.short	(.L_124 - .L_123)


	//   ....[0]....
.L_123:
        /*003c*/ 	.word	0x00000550


	//----- nvinfo : EIATTR_CBANK_PARAM_SIZE
	.align		4
.L_124:
        /*0040*/ 	.byte	0x03, 0x19
        /*0042*/ 	.short	0x000c


	//----- nvinfo : EIATTR_PARAM_CBANK
	.align		4
        /*0044*/ 	.byte	0x04, 0x0a
        /*0046*/ 	.short	(.L_126 - .L_125)
	.align		4
.L_125:
        /*0048*/ 	.word	index@(.nv.constant0._Z27sequentialFillDistanceArrayPii)
        /*004c*/ 	.short	0x0380
        /*004e*/ 	.short	0x000c


	//----- nvinfo : EIATTR_SW_WAR
	.align		4
.L_126:
        /*0050*/ 	.byte	0x04, 0x36
        /*0052*/ 	.short	(.L_128 - .L_127)
.L_127:
        /*0054*/ 	.word	0x00000008
.L_128:


//--------------------- .nv.callgraph             --------------------------
	.section	.nv.callgraph,"",@"SHT_CUDA_CALLGRAPH"
	.align	4
	.sectionentsize	8
	.align		4
        /*0000*/ 	.word	0x00000000
	.align		4
        /*0004*/ 	.word	0xffffffff
	.align		4
        /*0008*/ 	.word	index@(_Z19checkNegativeCyclesP4EdgeiPi)
	.align		4
        /*000c*/ 	.word	index@(vprintf)
	.align		4
        /*0010*/ 	.word	index@(_Z29sequentialCheckNegativeCyclesP4EdgeiPi)
	.align		4
        /*0014*/ 	.word	index@(vprintf)
	.align		4
        /*0018*/ 	.word	0x00000000
	.align		4
        /*001c*/ 	.word	0xfffffffe
	.align		4
        /*0020*/ 	.word	0x00000000
	.align		4
        /*0024*/ 	.word	0xfffffffd
	.align		4
        /*0028*/ 	.word	0x00000000
	.align		4
        /*002c*/ 	.word	0xfffffffc


//--------------------- .nv.constant4             --------------------------
	.section	.nv.constant4,"a",@progbits
	.align	8
	.align		8
.nv.constant4:
        /*0000*/ 	.dword	vprintf
	.align		8
        /*0008*/ 	.dword	$str


//--------------------- .text._Z19checkNegativeCyclesP4EdgeiPi --------------------------
	.section	.text._Z19checkNegativeCyclesP4EdgeiPi,"ax",@progbits
	.align	128
        .global         _Z19checkNegativeCyclesP4EdgeiPi
        .type           _Z19checkNegativeCyclesP4EdgeiPi,@function
        .size           _Z19checkNegativeCyclesP4EdgeiPi,(.L_x_34 - _Z19checkNegativeCyclesP4EdgeiPi)
        .other          _Z19checkNegativeCyclesP4EdgeiPi,@"STO_CUDA_ENTRY STV_DEFAULT"
_Z19checkNegativeCyclesP4EdgeiPi:
.text._Z19checkNegativeCyclesP4EdgeiPi:
[----:B------:R-:W0:Y:S01]  /*0000*/  LDC R1, c[0x0][0x37c] ;  /* 0x0000df00ff017b82 */ /* 0x000e220000000800 */
[----:B------:R-:W1:Y:S07]  /*0010*/  S2R R0, SR_TID.X ;  /* 0x0000000000007919 */ /* 0x000e6e0000002100 */
[----:B------:R-:W1:Y:S01]  /*0020*/  S2UR UR4, SR_CTAID.X ;  /* 0x00000000000479c3 */ /* 0x000e620000002500 */
[----:B------:R-:W2:Y:S07]  /*0030*/  LDCU UR5, c[0x0][0x388] ;  /* 0x00007100ff0577ac */ /* 0x000eae0008000800 */
[----:B------:R-:W1:Y:S02]  /*0040*/  LDC R5, c[0x0][0x360] ;  /* 0x0000d800ff057b82 */ /* 0x000e640000000800 */
[----:B-1----:R-:W-:-:S05]  /*0050*/  IMAD R5, R5, UR4, R0 ;  /* 0x0000000405057c24 */ /* 0x002fca000f8e0200 */
[----:B--2---:R-:W-:-:S13]  /*0060*/  ISETP.GE.AND P0, PT, R5, UR5, PT ;  /* 0x0000000505007c0c */ /* 0x004fda000bf06270 */
[----:B0-----:R-:W-:Y:S05]  /*0070*/  @P0 EXIT ;  /* 0x000000000000094d */ /* 0x001fea0003800000 */
[----:B------:R-:W0:Y:S01]  /*0080*/  LDC.64 R2, c[0x0][0x380] ;  /* 0x0000e000ff027b82 */ /* 0x000e220000000a00 */
[----:B------:R-:W1:Y:S07]  /*0090*/  LDCU.64 UR4, c[0x0][0x358] ;  /* 0x00006b00ff0477ac */ /* 0x000e6e0008000a00 */
[----:B------:R-:W2:Y:S01]  /*00a0*/  LDC.64 R6, c[0x0][0x390] ;  /* 0x0000e400ff067b82 */ /* 0x000ea20000000a00 */
[----:B0-----:R-:W-:-:S05]  /*00b0*/  IMAD.WIDE R2, R5, 0xc, R2 ;  /* 0x0000000c05027825 */ /* 0x001fca00078e0202 */
[----:B-1----:R-:W2:Y:S02]  /*00c0*/  LDG.E R5, desc[UR4][R2.64] ;  /* 0x0000000402057981 */ /* 0x002ea4000c1e1900 */
[----:B--2---:R-:W-:-:S05]  /*00d0*/  IMAD.WIDE R4, R5, 0x4, R6 ;  /* 0x0000000405047825 */ /* 0x004fca00078e0206 */
[----:B------:R-:W2:Y:S02]  /*00e0*/  LDG.E R0, desc[UR4][R4.64] ;  /* 0x0000000404007981 */ /* 0x000ea4000c1e1900 */
[----:B--2---:R-:W-:-:S13]  /*00f0*/  ISETP.NE.AND P0, PT, R0, 0x1869f, PT ;  /* 0x0001869f0000780c */ /* 0x004fda0003f05270 */
[----:B------:R-:W-:Y:S05]  /*0100*/  @!P0 EXIT ;  /* 0x000000000000894d */ /* 0x000fea0003800000 */
[----:B------:R-:W2:Y:S02]  /*0110*/  LDG.E R5, desc[UR4][R2.64+0x4] ;  /* 0x0000040402057981 */ /* 0x000ea4000c1e1900 */
[----:B--2---:R-:W-:Y:S02]  /*0120*/  IMAD.WIDE R4, R5, 0x4, R6 ;  /* 0x0000000405047825 */ /* 0x004fe400078e0206 */
[----:B------:R-:W2:Y:S04]  /*0130*/  LDG.E R7, desc[UR4][R2.64+0x8] ;  /* 0x0000080402077981 */ /* 0x000ea8000c1e1900 */
[----:B------:R-:W3:Y:S01]  /*0140*/  LDG.E R4, desc[UR4][R4.64] ;  /* 0x0000000404047981 */ /* 0x000ee2000c1e1900 */
[----:B--2---:R-:W-:-:S05]  /*0150*/  IMAD.IADD R7, R0, 0x1, R7 ;  /* 0x0000000100077824 */ /* 0x004fca00078e0207 */
[----:B---3--:R-:W-:-:S13]  /*0160*/  ISETP.GT.AND P0, PT, R4, R7, PT ;  /* 0x000000070400720c */ /* 0x008fda0003f04270 */
[----:B------:R-:W-:Y:S05]  /*0170*/  @!P0 EXIT ;  /* 0x000000000000894d */ /* 0x000fea0003800000 */
[----:B------:R-:W-:Y:S01]  /*0180*/  MOV R0, 0x0 ;  /* 0x0000000000007802 */ /* 0x000fe20000000f00 */
[----:B------:R-:W0:Y:S01]  /*0190*/  LDCU.64 UR4, c[0x4][0x8] ;  /* 0x01000100ff0477ac */ /* 0x000e220008000a00 */
[----:B------:R-:W-:Y:S02]  /*01a0*/  CS2R R6, SRZ ;  /* 0x0000000000067805 */ /* 0x000fe4000001ff00 */
[----:B------:R1:W2:Y:S01]  /*01b0*/  LDC.64 R2, c[0x4][R0] ;  /* 0x0100000000027b82 */ /* 0x0002a20000000a00 */
[----:B0-----:R-:W-:Y:S01]  /*01c0*/  MOV R4, UR4 ;  /* 0x0000000400047c02 */ /* 0x001fe20008000f00 */
[----:B-1----:R-:W-:-:S07]  /*01d0*/  IMAD.U32 R5, RZ, RZ, UR5 ;  /* 0x00000005ff057e24 */ /* 0x002fce000f8e00ff */
[----:B------:R-:W-:-:S07]  /*01e0*/  LEPC R20, `(.L_x_0) ;  /* 0x000000001014794e */ /* 0x000fce0000000000 */
[----:B--2---:R-:W-:Y:S05]  /*01f0*/  CALL.ABS.NOINC R2 ;  /* 0x0000000002007343 */ /* 0x004fea0003c00000 */
.L_x_0:
[----:B------:R-:W-:Y:S05]  /*0200*/  EXIT ;  /* 0x000000000000794d */ /* 0x000fea0003800000 */
.L_x_1:
[----:B------:R-:W-:-:S00]  /*0210*/  BRA `(.L_x_1) ;  /* 0xfffffffc00fc7947 */ /* 0x000fc0000383ffff */
[----:B------:R-:W-:-:S00]  /*0220*/  NOP ;  /* 0x0000000000007918 */ /* 0x000fc00000000000 */
        /* <DEDUP_REMOVED lines=13> */
.L_x_34:


//--------------------- .text._Z14relaxationStepP4EdgeiPi --------------------------
	.section	.text._Z14relaxationStepP4EdgeiPi,"ax",@progbits
	.align	128
        .global         _Z14relaxationStepP4EdgeiPi
        .type           _Z14relaxationStepP4EdgeiPi,@function
        .size           _Z14relaxationStepP4EdgeiPi,(.L_x_35 - _Z14relaxationStepP4EdgeiPi)
        .other          _Z14relaxationStepP4EdgeiPi,@"STO_CUDA_ENTRY STV_DEFAULT"
_Z14relaxationStepP4EdgeiPi:
.text._Z14relaxationStepP4EdgeiPi:
[----:B------:R-:W-:Y:S01]  /*0000*/  LDC R1, c[0x0][0x37c] ;  /* 0x0000df00ff017b82 */ /* 0x000fe20000000800 */
[----:B------:R-:W0:Y:S07]  /*0010*/  S2R R0, SR_TID.X ;  /* 0x0000000000007919 */ /* 0x000e2e0000002100 */
[----:B------:R-:W0:Y:S01]  /*0020*/  S2UR UR4, SR_CTAID.X ;  /* 0x00000000000479c3 */ /* 0x000e220000002500 */
[----:B------:R-:W1:Y:S07]  /*0030*/  LDCU UR5, c[0x0][0x388] ;  /* 0x00007100ff0577ac */ /* 0x000e6e0008000800 */
[----:B------:R-:W0:Y:S02]  /*0040*/  LDC R5, c[0x0][0x360] ;  /* 0x0000d800ff057b82 */ /* 0x000e240000000800 */
[----:B0-----:R-:W-:-:S05]  /*0050*/  IMAD R5, R5, UR4, R0 ;  /* 0x0000000405057c24 */ /* 0x001fca000f8e0200 */
[----:B-1----:R-:W-:-:S13]  /*0060*/  ISETP.GE.AND P0, PT, R5, UR5, PT ;  /* 0x0000000505007c0c */ /* 0x002fda000bf06270 */
[----:B------:R-:W-:Y:S05]  /*0070*/  @P0 EXIT ;  /* 0x000000000000094d */ /* 0x000fea0003800000 */
        /* <DEDUP_REMOVED lines=13> */
[----:B--2---:R-:W-:-:S04]  /*0150*/  IADD3 R7, PT, PT, R0, R7, RZ ;  /* 0x0000000700077210 */ /* 0x004fc80007ffe0ff */
[----:B---3--:R-:W-:-:S13]  /*0160*/  ISETP.GT.AND P0, PT, R6, R7, PT ;  /* 0x000000070600720c */ /* 0x008fda0003f04270 */
[----:B------:R-:W-:Y:S05]  /*0170*/  @!P0 EXIT ;  /* 0x000000000000894d */ /* 0x000fea0003800000 */
[----:B------:R-:W-:Y:S01]  /*0180*/  REDG.E.MIN.S32.STRONG.GPU desc[UR4][R4.64], R7 ;  /* 0x000000070400798e */ /* 0x000fe2000c92e304 */
[----:B------:R-:W-:Y:S05]  /*0190*/  EXIT ;  /* 0x000000000000794d */ /* 0x000fea0003800000 */
.L_x_2:
        /* <DEDUP_REMOVED lines=14> */
.L_x_35:


//--------------------- .text._Z17fillDistanceArrayPii --------------------------
	.section	.text._Z17fillDistanceArrayPii,"ax",@progbits
	.align	128
        .global         _Z17fillDistanceArrayPii
        .type           _Z17fillDistanceArrayPii,@function
        .size           _Z17fillDistanceArrayPii,(.L_x_36 - _Z17fillDistanceArrayPii)
        .other          _Z17fillDistanceArrayPii,@"STO_CUDA_ENTRY STV_DEFAULT"
_Z17fillDistanceArrayPii:
.text._Z17fillDistanceArrayPii:
[----:B------:R-:W-:Y:S01]  /*0000*/  LDC R1, c[0x0][0x37c] ;  /* 0x0000df00ff017b82 */ /* 0x000fe20000000800 */
[----:B------:R-:W0:Y:S07]  /*0010*/  S2R R0, SR_TID.X ;  /* 0x0000000000007919 */ /* 0x000e2e0000002100 */
[----:B------:R-:W0:Y:S01]  /*0020*/  S2UR UR4, SR_CTAID.X ;  /* 0x00000000000479c3 */ /* 0x000e220000002500 */
[----:B------:R-:W1:Y:S07]  /*0030*/  LDCU UR5, c[0x0][0x388] ;  /* 0x00007100ff0577ac */ /* 0x000e6e0008000800 */
[----:B------:R-:W0:Y:S02]  /*0040*/  LDC R5, c[0x0][0x360] ;  /* 0x0000d800ff057b82 */ /* 0x000e240000000800 */
[----:B0-----:R-:W-:-:S05]  /*0050*/  IMAD R5, R5, UR4, R0 ;  /* 0x0000000405057c24 */ /* 0x001fca000f8e0200 */
[----:B-1----:R-:W-:Y:S01]  /*0060*/  ISETP.GE.AND P0, PT, R5, UR5, PT ;  /* 0x0000000505007c0c */ /* 0x002fe2000bf06270 */
[----:B------:R-:W0:-:S12]  /*0070*/  LDCU.64 UR4, c[0x0][0x358] ;  /* 0x00006b00ff0477ac */ /* 0x000e180008000a00 */
[----:B------:R-:W1:Y:S01]  /*0080*/  @!P0 LDC.64 R2, c[0x0][0x380] ;  /* 0x0000e000ff028b82 */ /* 0x000e620000000a00 */
[----:B------:R-:W-:Y:S01]  /*0090*/  @!P0 MOV R7, 0x1869f ;  /* 0x0001869f00078802 */ /* 0x000fe20000000f00 */
[----:B-1----:R-:W-:-:S05]  /*00a0*/  @!P0 IMAD.WIDE R2, R5, 0x4, R2 ;  /* 0x0000000405028825 */ /* 0x002fca00078e0202 */
[----:B0-----:R0:W-:Y:S01]  /*00b0*/  @!P0 STG.E desc[UR4][R2.64], R7 ;  /* 0x0000000702008986 */ /* 0x0011e2000c101904 */
[----:B------:R-:W-:Y:S05]  /*00c0*/  @!P0 EXIT ;  /* 0x000000000000894d */ /* 0x000fea0003800000 */
[----:B------:R-:W-:-:S13]  /*00d0*/  ISETP.NE.AND P0, PT, R5, RZ, PT ;  /* 0x000000ff0500720c */ /* 0x000fda0003f05270 */
[----:B------:R-:W-:Y:S05]  /*00e0*/  @P0 EXIT ;  /* 0x000000000000094d */ /* 0x000fea0003800000 */
[----:B0-----:R-:W0:Y:S02]  /*00f0*/  LDC.64 R2, c[0x0][0x380] ;  /* 0x0000e000ff027b82 */ /* 0x001e240000000a00 */
[----:B0-----:R-:W-:Y:S01]  /*0100*/  STG.E desc[UR4][R2.64], RZ ;  /* 0x000000ff02007986 */ /* 0x001fe2000c101904 */
[----:B------:R-:W-:Y:S05]  /*0110*/  EXIT ;  /* 0x000000000000794d */ /* 0x000fea0003800000 */
.L_x_3:
        /* <DEDUP_REMOVED lines=14> */
.L_x_36:


//--------------------- .text._Z29sequentialCheckNegativeCyclesP4EdgeiPi --------------------------
	.section	.text._Z29sequentialCheckNegativeCyclesP4EdgeiPi,"ax",@progbits
	.align	128
        .global         _Z29sequentialCheckNegativeCyclesP4EdgeiPi
        .type           _Z29sequentialCheckNegativeCyclesP4EdgeiPi,@function
        .size           _Z29sequentialCheckNegativeCyclesP4EdgeiPi,(.L_x_37 - _Z29sequentialCheckNegativeCyclesP4EdgeiPi)
        .other          _Z29sequentialCheckNegativeCyclesP4EdgeiPi,@"STO_CUDA_ENTRY STV_DEFAULT"
_Z29sequentialCheckNegativeCyclesP4EdgeiPi:
.text._Z29sequentialCheckNegativeCyclesP4EdgeiPi:
[----:B------:R-:W0:Y:S08]  /*0000*/  LDC R1, c[0x0][0x37c] ;  /* 0x0000df00ff017b82 */ /* 0x000e300000000800 */
[----:B------:R-:W1:Y:S02]  /*0010*/  LDC R0, c[0x0][0x388] ;  /* 0x0000e200ff007b82 */ /* 0x000e640000000800 */
[----:B-1----:R-:W-:-:S13]  /*0020*/  ISETP.GE.AND P0, PT, R0, 0x1, PT ;  /* 0x000000010000780c */ /* 0x002fda0003f06270 */
[----:B0-----:R-:W-:Y:S05]  /*0030*/  @!P0 EXIT ;  /* 0x000000000000894d */ /* 0x001fea0003800000 */
[C---:B------:R-:W-:Y:S01]  /*0040*/  ISETP.GE.U32.AND P0, PT, R0.reuse, 0x4, PT ;  /* 0x000000040000780c */ /* 0x040fe20003f06070 */
[----:B------:R-:W0:Y:S01]  /*0050*/  LDCU.64 UR36, c[0x0][0x358] ;  /* 0x00006b00ff2477ac */ /* 0x000e220008000a00 */
[----:B------:R-:W-:Y:S01]  /*0060*/  LOP3.LUT R19, R0, 0x3, RZ, 0xc0, !PT ;  /* 0x0000000300137812 */ /* 0x000fe200078ec0ff */
[----:B------:R-:W-:-:S10]  /*0070*/  IMAD.MOV.U32 R18, RZ, RZ, RZ ;  /* 0x000000ffff127224 */ /* 0x000fd400078e00ff */
[----:B------:R-:W-:Y:S05]  /*0080*/  @!P0 BRA `(.L_x_4) ;  /* 0x0000000400b08947 */ /* 0x000fea0003800000 */
[----:B------:R-:W1:Y:S01]  /*0090*/  LDCU.64 UR4, c[0x0][0x380] ;  /* 0x00007000ff0477ac */ /* 0x000e620008000a00 */
[----:B------:R-:W-:Y:S01]  /*00a0*/  LOP3.LUT R18, R0, 0x7ffffffc, RZ, 0xc0, !PT ;  /* 0x7ffffffc00127812 */ /* 0x000fe200078ec0ff */
[----:B------:R-:W-:Y:S04]  /*00b0*/  BSSY.RECONVERGENT B7, `(.L_x_4) ;  /* 0x0000069000077945 */ /* 0x000fe80003800200 */
[----:B------:R-:W-:Y:S01]  /*00c0*/  IMAD.MOV R22, RZ, RZ, -R18 ;  /* 0x000000ffff167224 */ /* 0x000fe200078e0a12 */
[----:B-1----:R-:W-:-:S04]  /*00d0*/  UIADD3 UR4, UP0, UPT, UR4, 0x18, URZ ;  /* 0x0000001804047890 */ /* 0x002fc8000ff1e0ff */
[----:B------:R-:W-:Y:S02]  /*00e0*/  UIADD3.X UR5, UPT, UPT, URZ, UR5, URZ, UP0, !UPT ;  /* 0x00000005ff057290 */ /* 0x000fe400087fe4ff */
[----:B------:R-:W-:-:S04]  /*00f0*/  IMAD.U32 R16, RZ, RZ, UR4 ;  /* 0x00000004ff107e24 */ /* 0x000fc8000f8e00ff */
[----:B------:R-:W-:-:S07]  /*0100*/  IMAD.U32 R17, RZ, RZ, UR5 ;  /* 0x00000005ff117e24 */ /* 0x000fce000f8e00ff */
.L_x_13:
[----:B0-----:R-:W2:Y:S01]  /*0110*/  LDG.E R3, desc[UR36][R16.64+-0x18] ;  /* 0xffffe82410037981 */ /* 0x001ea2000c1e1900 */
[----:B------:R-:W2:Y:S02]  /*0120*/  LDC.64 R4, c[0x0][0x390] ;  /* 0x0000e400ff047b82 */ /* 0x000ea40000000a00 */
[----:B--2---:R-:W-:-:S05]  /*0130*/  IMAD.WIDE R2, R3, 0x4, R4 ;  /* 0x0000000403027825 */ /* 0x004fca00078e0204 */
[----:B------:R-:W2:Y:S01]  /*0140*/  LDG.E R7, desc[UR36][R2.64] ;  /* 0x0000002402077981 */ /* 0x000ea2000c1e1900 */
[----:B------:R-:W-:Y:S01]  /*0150*/  VIADD R22, R22, 0x4 ;  /* 0x0000000416167836 */ /* 0x000fe20000000000 */
[----:B------:R-:W-:Y:S04]  /*0160*/  BSSY.RECONVERGENT B6, `(.L_x_5) ;  /* 0x0000014000067945 */ /* 0x000fe80003800200 */
[----:B------:R-:W-:-:S04]  /*0170*/  ISETP.NE.AND P1, PT, R22, RZ, PT ;  /* 0x000000ff1600720c */ /* 0x000fc80003f25270 */
[----:B------:R-:W-:Y:S02]  /*0180*/  P2R R23, PR, RZ, 0x2 ;  /* 0x00000002ff177803 */ /* 0x000fe40000000000 */
[----:B--2---:R-:W-:-:S13]  /*0190*/  ISETP.NE.AND P0, PT, R7, 0x1869f, PT ;  /* 0x0001869f0700780c */ /* 0x004fda0003f05270 */
[----:B------:R-:W-:Y:S05]  /*01a0*/  @!P0 BRA `(.L_x_6) ;  /* 0x00000000003c8947 */ /* 0x000fea0003800000 */
[----:B------:R-:W2:Y:S04]  /*01b0*/  LDG.E R3, desc[UR36][R16.64+-0x14] ;  /* 0xffffec2410037981 */ /* 0x000ea8000c1e1900 */
[----:B------:R-:W3:Y:S01]  /*01c0*/  LDG.E R0, desc[UR36][R16.64+-0x10] ;  /* 0xfffff02410007981 */ /* 0x000ee2000c1e1900 */
[----:B--2---:R-:W-:-:S06]  /*01d0*/  IMAD.WIDE R2, R3, 0x4, R4 ;  /* 0x0000000403027825 */ /* 0x004fcc00078e0204 */
[----:B------:R-:W2:Y:S01]  /*01e0*/  LDG.E R2, desc[UR36][R2.64] ;  /* 0x0000002402027981 */ /* 0x000ea2000c1e1900 */
[----:B---3--:R-:W-:-:S05]  /*01f0*/  IMAD.IADD R5, R7, 0x1, R0 ;  /* 0x0000000107057824 */ /* 0x008fca00078e0200 */
[----:B--2---:R-:W-:-:S13]  /*0200*/  ISETP.GT.AND P0, PT, R2, R5, PT ;  /* 0x000000050200720c */ /* 0x004fda0003f04270 */
[----:B------:R-:W-:Y:S05]  /*0210*/  @!P0 BRA `(.L_x_6) ;  /* 0x0000000000208947 */ /* 0x000fea0003800000 */
[----:B------:R-:W-:Y:S01]  /*0220*/  MOV R0, 0x0 ;  /* 0x0000000000007802 */ /* 0x000fe20000000f00 */
[----:B------:R-:W0:Y:S01]  /*0230*/  LDCU.64 UR4, c[0x4][0x8] ;  /* 0x01000100ff0477ac */ /* 0x000e220008000a00 */
[----:B------:R-:W-:Y:S02]  /*0240*/  CS2R R6, SRZ ;  /* 0x0000000000067805 */ /* 0x000fe4000001ff00 */
[----:B------:R1:W2:Y:S01]  /*0250*/  LDC.64 R2, c[0x4][R0] ;  /* 0x0100000000027b82 */ /* 0x0002a20000000a00 */
[----:B0-----:R-:W-:Y:S02]  /*0260*/  IMAD.U32 R4, RZ, RZ, UR4 ;  /* 0x00000004ff047e24 */ /* 0x001fe4000f8e00ff */
[----:B-1----:R-:W-:-:S07]  /*0270*/  IMAD.U32 R5, RZ, RZ, UR5 ;  /* 0x00000005ff057e24 */ /* 0x002fce000f8e00ff */
[----:B------:R-:W-:-:S07]  /*0280*/  LEPC R20, `(.L_x_6) ;  /* 0x000000001014794e */ /* 0x000fce0000000000 */
[----:B--2---:R-:W-:Y:S05]  /*0290*/  CALL.ABS.NOINC R2 ;  /* 0x0000000002007343 */ /* 0x004fea0003c00000 */
.L_x_6:
[----:B------:R-:W-:Y:S05]  /*02a0*/  BSYNC.RECONVERGENT B6 ;  /* 0x0000000000067941 */ /* 0x000fea0003800200 */
.L_x_5:
[----:B------:R-:W2:Y:S01]  /*02b0*/  LDG.E R3, desc[UR36][R16.64+-0xc] ;  /* 0xfffff42410037981 */ /* 0x000ea2000c1e1900 */
[----:B------:R-:W2:Y:S02]  /*02c0*/  LDC.64 R4, c[0x0][0x390] ;  /* 0x0000e400ff047b82 */ /* 0x000ea40000000a00 */
[----:B--2---:R-:W-:-:S05]  /*02d0*/  IMAD.WIDE R2, R3, 0x4, R4 ;  /* 0x0000000403027825 */ /* 0x004fca00078e0204 */
[----:B------:R-:W2:Y:S01]  /*02e0*/  LDG.E R7, desc[UR36][R2.64] ;  /* 0x0000002402077981 */ /* 0x000ea2000c1e1900 */
[----:B------:R-:W-:Y:S01]  /*02f0*/  BSSY.RECONVERGENT B6, `(.L_x_7) ;  /* 0x0000012000067945 */ /* 0x000fe20003800200 */
        /* <DEDUP_REMOVED lines=17> */
.L_x_8:
[----:B------:R-:W-:Y:S05]  /*0410*/  BSYNC.RECONVERGENT B6 ;  /* 0x0000000000067941 */ /* 0x000fea0003800200 */
.L_x_7:
        /* <DEDUP_REMOVED lines=22> */
.L_x_10:
[----:B------:R-:W-:Y:S05]  /*0580*/  BSYNC.RECONVERGENT B6 ;  /* 0x0000000000067941 */ /* 0x000fea0003800200 */
.L_x_9:
        /* <DEDUP_REMOVED lines=22> */
.L_x_12:
[----:B------:R-:W-:Y:S05]  /*06f0*/  BSYNC.RECONVERGENT B6 ;  /* 0x0000000000067941 */ /* 0x000fea0003800200 */
.L_x_11:
[----:B------:R-:W-:Y:S02]  /*0700*/  ISETP.NE.AND P6, PT, R23, RZ, PT ;  /* 0x000000ff1700720c */ /* 0x000fe40003fc5270 */
[----:B------:R-:W-:-:S05]  /*0710*/  IADD3 R16, P0, PT, R16, 0x30, RZ ;  /* 0x0000003010107810 */ /* 0x000fca0007f1e0ff */
[----:B------:R-:W-:-:S06]  /*0720*/  IMAD.X R17, RZ, RZ, R17, P0 ;  /* 0x000000ffff117224 */ /* 0x000fcc00000e0611 */
[----:B------:R-:W-:Y:S05]  /*0730*/  @P6 BRA `(.L_x_13) ;  /* 0xfffffff800746947 */ /* 0x000fea000383ffff */
[----:B------:R-:W-:Y:S05]  /*0740*/  BSYNC.RECONVERGENT B7 ;  /* 0x0000000000077941 */ /* 0x000fea0003800200 */
.L_x_4:
[----:B------:R-:W-:-:S13]  /*0750*/  ISETP.NE.AND P0, PT, R19, RZ, PT ;  /* 0x000000ff1300720c */ /* 0x000fda0003f05270 */
[----:B0-----:R-:W-:Y:S05]  /*0760*/  @!P0 EXIT ;  /* 0x000000000000894d */ /* 0x001fea0003800000 */
[----:B------:R-:W0:Y:S01]  /*0770*/  LDC.64 R2, c[0x0][0x380] ;  /* 0x0000e000ff027b82 */ /* 0x000e220000000a00 */
[----:B------:R-:W-:-:S07]  /*0780*/  IMAD.MOV R22, RZ, RZ, -R19 ;  /* 0x000000ffff167224 */ /* 0x000fce00078e0a13 */
[----:B------:R-:W1:Y:S01]  /*0790*/  LDC.64 R16, c[0x0][0x390] ;  /* 0x0000e400ff107b82 */ /* 0x000e620000000a00 */
[----:B0-----:R-:W-:-:S03]  /*07a0*/  IMAD.WIDE.U32 R2, R18, 0xc, R2 ;  /* 0x0000000c12027825 */ /* 0x001fc600078e0002 */
[----:B------:R-:W-:-:S05]  /*07b0*/  IADD3 R18, P0, PT, R2, 0x4, RZ ;  /* 0x0000000402127810 */ /* 0x000fca0007f1e0ff */
[----:B-1----:R-:W-:-:S08]  /*07c0*/  IMAD.X R19, RZ, RZ, R3, P0 ;  /* 0x000000ffff137224 */ /* 0x002fd000000e0603 */
.L_x_16:
[----:B------:R-:W2:Y:S02]  /*07d0*/  LDG.E R3, desc[UR36][R18.64+-0x4] ;  /* 0xfffffc2412037981 */ /* 0x000ea4000c1e1900 */
        /* <DEDUP_REMOVED lines=23> */
.L_x_15:
[----:B------:R-:W-:Y:S05]  /*0950*/  BSYNC.RECONVERGENT B6 ;  /* 0x0000000000067941 */ /* 0x000fea0003800200 */
.L_x_14:
[----:B------:R-:W-:Y:S02]  /*0960*/  ISETP.NE.AND P6, PT, R23, RZ, PT ;  /* 0x000000ff1700720c */ /* 0x000fe40003fc5270 */
[----:B------:R-:W-:-:S05]  /*0970*/  IADD3 R18, P0, PT, R18, 0xc, RZ ;  /* 0x0000000c12127810 */ /* 0x000fca0007f1e0ff */
[----:B------:R-:W-:-:S06]  /*0980*/  IMAD.X R19, RZ, RZ, R19, P0 ;  /* 0x000000ffff137224 */ /* 0x000fcc00000e0613 */
[----:B------:R-:W-:Y:S05]  /*0990*/  @P6 BRA `(.L_x_16) ;  /* 0xfffffffc008c6947 */ /* 0x000fea000383ffff */
[----:B------:R-:W-:Y:S05]  /*09a0*/  EXIT ;  /* 0x000000000000794d */ /* 0x000fea0003800000 */
.L_x_17:
        /* <DEDUP_REMOVED lines=13> */
.L_x_37:


//--------------------- .text._Z24sequentialRelaxationStepP4EdgeiPi --------------------------
	.section	.text._Z24sequentialRelaxationStepP4EdgeiPi,"ax",@progbits
	.align	128
        .global         _Z24sequentialRelaxationStepP4EdgeiPi
        .type           _Z24sequentialRelaxationStepP4EdgeiPi,@function
        .size           _Z24sequentialRelaxationStepP4EdgeiPi,(.L_x_38 - _Z24sequentialRelaxationStepP4EdgeiPi)
        .other          _Z24sequentialRelaxationStepP4EdgeiPi,@"STO_CUDA_ENTRY STV_DEFAULT"
_Z24sequentialRelaxationStepP4EdgeiPi:
.text._Z24sequentialRelaxationStepP4EdgeiPi:
[----:B------:R-:W-:Y:S08]  /*0000*/  LDC R1, c[0x0][0x37c] ;  /* 0x0000df00ff017b82 */ /* 0x000ff00000000800 */
[----:B------:R-:W0:Y:S02]  /*0010*/  LDC R4, c[0x0][0x388] ;  /* 0x0000e200ff047b82 */ /* 0x000e240000000800 */
[----:B0-----:R-:W-:-:S13]  /*0020*/  ISETP.GE.AND P0, PT, R4, 0x1, PT ;  /* 0x000000010400780c */ /* 0x001fda0003f06270 */
[----:B------:R-:W-:Y:S05]  /*0030*/  @!P0 EXIT ;  /* 0x000000000000894d */ /* 0x000fea0003800000 */
[C---:B------:R-:W-:Y:S01]  /*0040*/  ISETP.GE.U32.AND P0, PT, R4.reuse, 0x4, PT ;  /* 0x000000040400780c */ /* 0x040fe20003f06070 */
[----:B------:R-:W0:Y:S01]  /*0050*/  LDCU.64 UR6, c[0x0][0x358] ;  /* 0x00006b00ff0677ac */ /* 0x000e220008000a00 */
[----:B------:R-:W-:Y:S01]  /*0060*/  LOP3.LUT R0, R4, 0x3, RZ, 0xc0, !PT ;  /* 0x0000000304007812 */ /* 0x000fe200078ec0ff */
[----:B------:R-:W-:-:S10]  /*0070*/  IMAD.MOV.U32 R6, RZ, RZ, RZ ;  /* 0x000000ffff067224 */ /* 0x000fd400078e00ff */
[----:B------:R-:W-:Y:S05]  /*0080*/  @!P0 BRA `(.L_x_18) ;  /* 0x0000000000f48947 */ /* 0x000fea0003800000 */
[----:B------:R-:W1:Y:S01]  /*0090*/  LDCU.64 UR4, c[0x0][0x380] ;  /* 0x00007000ff0477ac */ /* 0x000e620008000a00 */
[----:B------:R-:W2:Y:S01]  /*00a0*/  LDC.64 R2, c[0x0][0x390] ;  /* 0x0000e400ff027b82 */ /* 0x000ea20000000a00 */
[----:B------:R-:W-:-:S05]  /*00b0*/  LOP3.LUT R6, R4, 0x7ffffffc, RZ, 0xc0, !PT ;  /* 0x7ffffffc04067812 */ /* 0x000fca00078ec0ff */
[----:B------:R-:W-:Y:S01]  /*00c0*/  IMAD.MOV R7, RZ, RZ, -R6 ;  /* 0x000000ffff077224 */ /* 0x000fe200078e0a06 */
[----:B-1----:R-:W-:-:S04]  /*00d0*/  UIADD3 UR4, UP0, UPT, UR4, 0x18, URZ ;  /* 0x0000001804047890 */ /* 0x002fc8000ff1e0ff */
[----:B------:R-:W-:Y:S02]  /*00e0*/  UIADD3.X UR5, UPT, UPT, URZ, UR5, URZ, UP0, !UPT ;  /* 0x00000005ff057290 */ /* 0x000fe400087fe4ff */
[----:B------:R-:W-:-:S04]  /*00f0*/  IMAD.U32 R4, RZ, RZ, UR4 ;  /* 0x00000004ff047e24 */ /* 0x000fc8000f8e00ff */
[----:B------:R-:W-:-:S07]  /*0100*/  MOV R5, UR5 ;  /* 0x0000000500057c02 */ /* 0x000fce0008000f00 */
.L_x_23:
[----:B0-----:R-:W2:Y:S02]  /*0110*/  LDG.E R9, desc[UR6][R4.64+-0x18] ;  /* 0xffffe80604097981 */ /* 0x001ea4000c1e1900 */
[----:B--2---:R-:W-:-:S05]  /*0120*/  IMAD.WIDE R8, R9, 0x4, R2 ;  /* 0x0000000409087825 */ /* 0x004fca00078e0202 */
[----:B------:R-:W2:Y:S02]  /*0130*/  LDG.E R13, desc[UR6][R8.64] ;  /* 0x00000006080d7981 */ /* 0x000ea4000c1e1900 */
[----:B--2---:R-:W-:-:S13]  /*0140*/  ISETP.NE.AND P0, PT, R13, 0x1869f, PT ;  /* 0x0001869f0d00780c */ /* 0x004fda0003f05270 */
[----:B------:R-:W-:Y:S05]  /*0150*/  @!P0 BRA `(.L_x_19) ;  /* 0x00000000001c8947 */ /* 0x000fea0003800000 */
[----:B------:R-:W2:Y:S04]  /*0160*/  LDG.E R9, desc[UR6][R4.64+-0x14] ;  /* 0xffffec0604097981 */ /* 0x000ea8000c1e1900 */
[----:B------:R-:W3:Y:S01]  /*0170*/  LDG.E R10, desc[UR6][R4.64+-0x10] ;  /* 0xfffff006040a7981 */ /* 0x000ee2000c1e1900 */
[----:B--2---:R-:W-:-:S05]  /*0180*/  IMAD.WIDE R8, R9, 0x4, R2 ;  /* 0x0000000409087825 */ /* 0x004fca00078e0202 */
[----:B------:R-:W2:Y:S01]  /*0190*/  LDG.E R11, desc[UR6][R8.64] ;  /* 0x00000006080b7981 */ /* 0x000ea2000c1e1900 */
[----:B---3--:R-:W-:-:S05]  /*01a0*/  IMAD.IADD R10, R13, 0x1, R10 ;  /* 0x000000010d0a7824 */ /* 0x008fca00078e020a */
[----:B--2---:R-:W-:-:S13]  /*01b0*/  ISETP.GT.AND P0, PT, R11, R10, PT ;  /* 0x0000000a0b00720c */ /* 0x004fda0003f04270 */
[----:B------:R0:W-:Y:S02]  /*01c0*/  @P0 STG.E desc[UR6][R8.64], R10 ;  /* 0x0000000a08000986 */ /* 0x0001e4000c101906 */
.L_x_19:
        /* <DEDUP_REMOVED lines=12> */
.L_x_20:
        /* <DEDUP_REMOVED lines=9> */
[----:B---3--:R-:W-:-:S04]  /*0320*/  IADD3 R10, PT, PT, R13, R10, RZ ;  /* 0x0000000a0d0a7210 */ /* 0x008fc80007ffe0ff */
[----:B--2---:R-:W-:-:S13]  /*0330*/  ISETP.GT.AND P0, PT, R11, R10, PT ;  /* 0x0000000a0b00720c */ /* 0x004fda0003f04270 */
[----:B------:R0:W-:Y:S02]  /*0340*/  @P0 STG.E desc[UR6][R8.64], R10 ;  /* 0x0000000a08000986 */ /* 0x0001e4000c101906 */
.L_x_21:
[----:B0-----:R-:W2:Y:S02]  /*0350*/  LDG.E R9, desc[UR6][R4.64+0xc] ;  /* 0x00000c0604097981 */ /* 0x001ea4000c1e1900 */
[----:B--2---:R-:W-:-:S05]  /*0360*/  IMAD.WIDE R8, R9, 0x4, R2 ;  /* 0x0000000409087825 */ /* 0x004fca00078e0202 */
[----:B------:R-:W2:Y:S01]  /*0370*/  LDG.E R13, desc[UR6][R8.64] ;  /* 0x00000006080d7981 */ /* 0x000ea2000c1e1900 */
[----:B------:R-:W-:-:S05]  /*0380*/  VIADD R7, R7, 0x4 ;  /* 0x0000000407077836 */ /* 0x000fca0000000000 */
[----:B------:R-:W-:Y:S02]  /*0390*/  ISETP.NE.AND P0, PT, R7, RZ, PT ;  /* 0x000000ff0700720c */ /* 0x000fe40003f05270 */
        /* <DEDUP_REMOVED lines=9> */
.L_x_22:
[----:B------:R-:W-:-:S04]  /*0430*/  IADD3 R4, P1, PT, R4, 0x30, RZ ;  /* 0x0000003004047810 */ /* 0x000fc80007f3e0ff */
[----:B------:R-:W-:Y:S01]  /*0440*/  IADD3.X R5, PT, PT, RZ, R5, RZ, P1, !PT ;  /* 0x00000005ff057210 */ /* 0x000fe20000ffe4ff */
[----:B------:R-:W-:Y:S08]  /*0450*/  @P0 BRA `(.L_x_23) ;  /* 0xfffffffc002c0947 */ /* 0x000ff0000383ffff */
.L_x_18:
        /* <DEDUP_REMOVED lines=8> */
.L_x_25:
[----:B------:R-:W-:-:S05]  /*04e0*/  MOV R6, R10 ;  /* 0x0000000a00067202 */ /* 0x000fca0000000f00 */
[----:B0-----:R-:W2:Y:S02]  /*04f0*/  LDG.E R5, desc[UR6][R6.64+-0x4] ;  /* 0xfffffc0606057981 */ /* 0x001ea4000c1e1900 */
[----:B--2---:R-:W-:-:S05]  /*0500*/  IMAD.WIDE R4, R5, 0x4, R2 ;  /* 0x0000000405047825 */ /* 0x004fca00078e0202 */
[----:B------:R-:W2:Y:S01]  /*0510*/  LDG.E R11, desc[UR6][R4.64] ;  /* 0x00000006040b7981 */ /* 0x000ea2000c1e1900 */
[----:B------:R-:W-:Y:S01]  /*0520*/  VIADD R0, R0, 0x1 ;  /* 0x0000000100007836 */ /* 0x000fe20000000000 */
[----:B------:R-:W-:-:S04]  /*0530*/  IADD3 R10, P1, PT, R6, 0xc, RZ ;  /* 0x0000000c060a7810 */ /* 0x000fc80007f3e0ff */
        /* <DEDUP_REMOVED lines=10> */
.L_x_24:
[----:B------:R-:W-:Y:S01]  /*05e0*/  IADD3.X R7, PT, PT, RZ, R7, RZ, P1, !PT ;  /* 0x00000007ff077210 */ /* 0x000fe20000ffe4ff */
[----:B------:R-:W-:Y:S06]  /*05f0*/  @P0 BRA `(.L_x_25) ;  /* 0xfffffffc00b80947 */ /* 0x000fec000383ffff */
[----:B------:R-:W-:Y:S05]  /*0600*/  EXIT ;  /* 0x000000000000794d */ /* 0x000fea0003800000 */
.L_x_26:
        /* <DEDUP_REMOVED lines=15> */
.L_x_38:


//--------------------- .text._Z27sequentialFillDistanceArrayPii --------------------------
	.section	.text._Z27sequentialFillDistanceArrayPii,"ax",@progbits
	.align	128
        .global         _Z27sequentialFillDistanceArrayPii
        .type           _Z27sequentialFillDistanceArrayPii,@function
        .size           _Z27sequentialFillDistanceArrayPii,(.L_x_39 - _Z27sequentialFillDistanceArrayPii)
        .other          _Z27sequentialFillDistanceArrayPii,@"STO_CUDA_ENTRY STV_DEFAULT"
_Z27sequentialFillDistanceArrayPii:
.text._Z27sequentialFillDistanceArrayPii:
[----:B------:R-:W-:Y:S01]  /*0000*/  LDC R1, c[0x0][0x37c] ;  /* 0x0000df00ff017b82 */ /* 0x000fe20000000800 */
[----:B------:R-:W0:Y:S01]  /*0010*/  LDCU UR6, c[0x0][0x388] ;  /* 0x00007100ff0677ac */ /* 0x000e220008000800 */
[----:B------:R-:W1:Y:S01]  /*0020*/  LDCU.64 UR10, c[0x0][0x358] ;  /* 0x00006b00ff0a77ac */ /* 0x000e620008000a00 */
[----:B0-----:R-:W-:-:S09]  /*0030*/  UISETP.GE.AND UP0, UPT, UR6, 0x1, UPT ;  /* 0x000000010600788c */ /* 0x001fd2000bf06270 */
[----:B-1----:R-:W-:Y:S05]  /*0040*/  BRA.U !UP0, `(.L_x_27) ;  /* 0x0000000508387547 */ /* 0x002fea000b800000 */
[----:B------:R-:W-:Y:S01]  /*0050*/  UISETP.GE.U32.AND UP1, UPT, UR6, 0x10, UPT ;  /* 0x000000100600788c */ /* 0x000fe2000bf26070 */
[----:B------:R-:W-:Y:S01]  /*0060*/  HFMA2 R5, -RZ, RZ, 0, 0 ;  /* 0x00000000ff057431 */ /* 0x000fe200000001ff */
[----:B------:R-:W-:-:S04]  /*0070*/  ULOP3.LUT UR7, UR6, 0xf, URZ, 0xc0, !UPT ;  /* 0x0000000f06077892 */ /* 0x000fc8000f8ec0ff */
[----:B------:R-:W-:-:S03]  /*0080*/  UISETP.NE.AND UP0, UPT, UR7, URZ, UPT ;  /* 0x000000ff0700728c */ /* 0x000fc6000bf05270 */
[----:B------:R-:W-:Y:S08]  /*0090*/  BRA.U !UP1, `(.L_x_28) ;  /* 0x0000000109807547 */ /* 0x000ff0000b800000 */
[----:B------:R-:W0:Y:S01]  /*00a0*/  LDCU.64 UR4, c[0x0][0x380] ;  /* 0x00007000ff0477ac */ /* 0x000e220008000a00 */
[----:B------:R-:W-:Y:S01]  /*00b0*/  IMAD.MOV.U32 R9, RZ, RZ, 0x1869f ;  /* 0x0001869fff097424 */ /* 0x000fe200078e00ff */
[----:B------:R-:W-:-:S04]  /*00c0*/  ULOP3.LUT UR8, UR6, 0x7ffffff0, URZ, 0xc0, !UPT ;  /* 0x7ffffff006087892 */ /* 0x000fc8000f8ec0ff */
[----:B------:R-:W-:Y:S02]  /*00d0*/  UIADD3 UR9, UPT, UPT, -UR8, URZ, URZ ;  /* 0x000000ff08097290 */ /* 0x000fe4000fffe1ff */
[----:B------:R-:W-:Y:S01]  /*00e0*/  MOV R5, UR8 ;  /* 0x0000000800057c02 */ /* 0x000fe20008000f00 */
[----:B0-----:R-:W-:-:S04]  /*00f0*/  UIADD3 UR4, UP1, UPT, UR4, 0x20, URZ ;  /* 0x0000002004047890 */ /* 0x001fc8000ff3e0ff */
[----:B------:R-:W-:Y:S02]  /*0100*/  UIADD3.X UR5, UPT, UPT, URZ, UR5, URZ, UP1, !UPT ;  /* 0x00000005ff057290 */ /* 0x000fe40008ffe4ff */
[----:B------:R-:W-:-:S04]  /*0110*/  IMAD.U32 R0, RZ, RZ, UR4 ;  /* 0x00000004ff007e24 */ /* 0x000fc8000f8e00ff */
[----:B------:R-:W-:-:S07]  /*0120*/  MOV R7, UR5 ;  /* 0x0000000500077c02 */ /* 0x000fce0008000f00 */
.L_x_29:
[----:B0-----:R-:W-:Y:S01]  /*0130*/  IMAD.MOV.U32 R2, RZ, RZ, R0 ;  /* 0x000000ffff027224 */ /* 0x001fe200078e0000 */
[----:B------:R-:W-:Y:S01]  /*0140*/  MOV R3, R7 ;  /* 0x0000000700037202 */ /* 0x000fe20000000f00 */
[----:B------:R-:W-:-:S03]  /*0150*/  UIADD3 UR9, UPT, UPT, UR9, 0x10, URZ ;  /* 0x0000001009097890 */ /* 0x000fc6000fffe0ff */
[----:B------:R-:W-:Y:S01]  /*0160*/  IADD3 R0, P0, PT, R2, 0x40, RZ ;  /* 0x0000004002007810 */ /* 0x000fe20007f1e0ff */
[----:B------:R0:W-:Y:S01]  /*0170*/  STG.E desc[UR10][R2.64+-0x20], R9 ;  /* 0xffffe00902007986 */ /* 0x0001e2000c10190a */
[----:B------:R-:W-:-:S03]  /*0180*/  UISETP.NE.AND UP1, UPT, UR9, URZ, UPT ;  /* 0x000000ff0900728c */ /* 0x000fc6000bf25270 */
[----:B------:R0:W-:Y:S01]  /*0190*/  STG.E desc[UR10][R2.64+-0x1c], R9 ;  /* 0xffffe40902007986 */ /* 0x0001e2000c10190a */
[----:B------:R-:W-:-:S03]  /*01a0*/  IMAD.X R7, RZ, RZ, R3, P0 ;  /* 0x000000ffff077224 */ /* 0x000fc600000e0603 */
[----:B------:R0:W-:Y:S04]  /*01b0*/  STG.E desc[UR10][R2.64+-0x18], R9 ;  /* 0xffffe80902007986 */ /* 0x0001e8000c10190a */
        /* <DEDUP_REMOVED lines=12> */
[----:B------:R0:W-:Y:S01]  /*0280*/  STG.E desc[UR10][R2.64+0x1c], R9 ;  /* 0x00001c0902007986 */ /* 0x0001e2000c10190a */
[----:B------:R-:W-:Y:S05]  /*0290*/  BRA.U UP1, `(.L_x_29) ;  /* 0xfffffffd01a47547 */ /* 0x000fea000b83ffff */
.L_x_28:
[----:B------:R-:W-:Y:S05]  /*02a0*/  BRA.U !UP0, `(.L_x_27) ;  /* 0x0000000108a07547 */ /* 0x000fea000b800000 */
[----:B------:R-:W-:Y:S02]  /*02b0*/  UISETP.GE.U32.AND UP0, UPT, UR7, 0x8, UPT ;  /* 0x000000080700788c */ /* 0x000fe4000bf06070 */
[----:B------:R-:W-:-:S04]  /*02c0*/  ULOP3.LUT UR5, UR6, 0x7, URZ, 0xc0, !UPT ;  /* 0x0000000706057892 */ /* 0x000fc8000f8ec0ff */
[----:B------:R-:W-:-:S03]  /*02d0*/  UISETP.NE.AND UP1, UPT, UR5, URZ, UPT ;  /* 0x000000ff0500728c */ /* 0x000fc6000bf25270 */
[----:B------:R-:W-:Y:S08]  /*02e0*/  BRA.U !UP0, `(.L_x_30) ;  /* 0x0000000108307547 */ /* 0x000ff0000b800000 */
[----:B0-----:R-:W0:Y:S01]  /*02f0*/  LDC.64 R2, c[0x0][0x380] ;  /* 0x0000e000ff027b82 */ /* 0x001e220000000a00 */
[----:B------:R-:W-:Y:S02]  /*0300*/  HFMA2 R7, -RZ, RZ, 5.9604644775390625e-08, -0.00010102987289428710938 ;  /* 0x0001869fff077431 */ /* 0x000fe400000001ff */
[----:B0-----:R-:W-:-:S04]  /*0310*/  IMAD.WIDE.U32 R2, R5, 0x4, R2 ;  /* 0x0000000405027825 */ /* 0x001fc800078e0002 */
[----:B------:R-:W-:Y:S01]  /*0320*/  VIADD R5, R5, 0x8 ;  /* 0x0000000805057836 */ /* 0x000fe20000000000 */
[----:B------:R1:W-:Y:S04]  /*0330*/  STG.E desc[UR10][R2.64], R7 ;  /* 0x0000000702007986 */ /* 0x0003e8000c10190a */
[----:B------:R1:W-:Y:S04]  /*0340*/  STG.E desc[UR10][R2.64+0x4], R7 ;  /* 0x0000040702007986 */ /* 0x0003e8000c10190a */
[----:B------:R1:W-:Y:S04]  /*0350*/  STG.E desc[UR10][R2.64+0x8], R7 ;  /* 0x0000080702007986 */ /* 0x0003e8000c10190a */
[----:B------:R1:W-:Y:S04]  /*0360*/  STG.E desc[UR10][R2.64+0xc], R7 ;  /* 0x00000c0702007986 */ /* 0x0003e8000c10190a */
[----:B------:R1:W-:Y:S04]  /*0370*/  STG.E desc[UR10][R2.64+0x10], R7 ;  /* 0x0000100702007986 */ /* 0x0003e8000c10190a */
[----:B------:R1:W-:Y:S04]  /*0380*/  STG.E desc[UR10][R2.64+0x14], R7 ;  /* 0x0000140702007986 */ /* 0x0003e8000c10190a */
[----:B------:R1:W-:Y:S04]  /*0390*/  STG.E desc[UR10][R2.64+0x18], R7 ;  /* 0x0000180702007986 */ /* 0x0003e8000c10190a */
[----:B------:R1:W-:Y:S02]  /*03a0*/  STG.E desc[UR10][R2.64+0x1c], R7 ;  /* 0x00001c0702007986 */ /* 0x0003e4000c10190a */
.L_x_30:
[----:B------:R-:W-:Y:S05]  /*03b0*/  BRA.U !UP1, `(.L_x_27) ;  /* 0x00000001095c7547 */ /* 0x000fea000b800000 */
[----:B------:R-:W-:Y:S02]  /*03c0*/  UISETP.GE.U32.AND UP0, UPT, UR5, 0x4, UPT ;  /* 0x000000040500788c */ /* 0x000fe4000bf06070 */
[----:B------:R-:W-:-:S04]  /*03d0*/  ULOP3.LUT UR4, UR6, 0x3, URZ, 0xc0, !UPT ;  /* 0x0000000306047892 */ /* 0x000fc8000f8ec0ff */
[----:B------:R-:W-:-:S03]  /*03e0*/  UISETP.NE.AND UP1, UPT, UR4, URZ, UPT ;  /* 0x000000ff0400728c */ /* 0x000fc6000bf25270 */
[----:B------:R-:W-:Y:S08]  /*03f0*/  BRA.U !UP0, `(.L_x_31) ;  /* 0x0000000108207547 */ /* 0x000ff0000b800000 */
[----:B01----:R-:W0:Y:S01]  /*0400*/  LDC.64 R2, c[0x0][0x380] ;  /* 0x0000e000ff027b82 */ /* 0x003e220000000a00 */
[----:B------:R-:W-:Y:S01]  /*0410*/  MOV R7, 0x1869f ;  /* 0x0001869f00077802 */ /* 0x000fe20000000f00 */
[----:B0-----:R-:W-:-:S04]  /*0420*/  IMAD.WIDE.U32 R2, R5, 0x4, R2 ;  /* 0x0000000405027825 */ /* 0x001fc800078e0002 */
[----:B------:R-:W-:Y:S01]  /*0430*/  VIADD R5, R5, 0x4 ;  /* 0x0000000405057836 */ /* 0x000fe20000000000 */
[----:B------:R2:W-:Y:S04]  /*0440*/  STG.E desc[UR10][R2.64], R7 ;  /* 0x0000000702007986 */ /* 0x0005e8000c10190a */
[----:B------:R2:W-:Y:S04]  /*0450*/  STG.E desc[UR10][R2.64+0x4], R7 ;  /* 0x0000040702007986 */ /* 0x0005e8000c10190a */
[----:B------:R2:W-:Y:S04]  /*0460*/  STG.E desc[UR10][R2.64+0x8], R7 ;  /* 0x0000080702007986 */ /* 0x0005e8000c10190a */
[----:B------:R2:W-:Y:S02]  /*0470*/  STG.E desc[UR10][R2.64+0xc], R7 ;  /* 0x00000c0702007986 */ /* 0x0005e4000c10190a */
.L_x_31:
[----:B------:R-:W-:Y:S05]  /*0480*/  BRA.U !UP1, `(.L_x_27) ;  /* 0x0000000109287547 */ /* 0x000fea000b800000 */
[----:B012---:R-:W0:Y:S01]  /*0490*/  LDC.64 R2, c[0x0][0x380] ;  /* 0x0000e000ff027b82 */ /* 0x007e220000000a00 */
[----:B------:R-:W-:Y:S01]  /*04a0*/  UIADD3 UR4, UPT, UPT, -UR4, URZ, URZ ;  /* 0x000000ff04047290 */ /* 0x000fe2000fffe1ff */
[----:B0-----:R-:W-:-:S04]  /*04b0*/  IMAD.WIDE.U32 R2, R5, 0x4, R2 ;  /* 0x0000000405027825 */ /* 0x001fc800078e0002 */
[----:B------:R-:W-:-:S07]  /*04c0*/  HFMA2 R5, -RZ, RZ, 5.9604644775390625e-08, -0.00010102987289428710938 ;  /* 0x0001869fff057431 */ /* 0x000fce00000001ff */
.L_x_32:
[----:B------:R-:W-:Y:S01]  /*04d0*/  UIADD3 UR4, UPT, UPT, UR4, 0x1, URZ ;  /* 0x0000000104047890 */ /* 0x000fe2000fffe0ff */
[----:B------:R0:W-:Y:S03]  /*04e0*/  STG.E desc[UR10][R2.64], R5 ;  /* 0x0000000502007986 */ /* 0x0001e6000c10190a */
[----:B------:R-:W-:Y:S01]  /*04f0*/  UISETP.NE.AND UP0, UPT, UR4, URZ, UPT ;  /* 0x000000ff0400728c */ /* 0x000fe2000bf05270 */
[----:B0-----:R-:W-:-:S04]  /*0500*/  IADD3 R2, P0, PT, R2, 0x4, RZ ;  /* 0x0000000402027810 */ /* 0x001fc80007f1e0ff */
[----:B------:R-:W-:-:S04]  /*0510*/  IADD3.X R3, PT, PT, RZ, R3, RZ, P0, !PT ;  /* 0x00000003ff037210 */ /* 0x000fc800007fe4ff */
[----:B------:R-:W-:Y:S05]  /*0520*/  BRA.U UP0, `(.L_x_32) ;  /* 0xfffffffd00e87547 */ /* 0x000fea000b83ffff */
.L_x_27:
[----:B012---:R-:W0:Y:S02]  /*0530*/  LDC.64 R2, c[0x0][0x380] ;  /* 0x0000e000ff027b82 */ /* 0x007e240000000a00 */
[----:B0-----:R-:W-:Y:S01]  /*0540*/  STG.E desc[UR10][R2.64], RZ ;  /* 0x000000ff02007986 */ /* 0x001fe2000c10190a */
[----:B------:R-:W-:Y:S05]  /*0550*/  EXIT ;  /* 0x000000000000794d */ /* 0x000fea0003800000 */
.L_x_33:
        /* <DEDUP_REMOVED lines=10> */
.L_x_39:


//--------------------- .nv.global.init           --------------------------
	.section	.nv.global.init,"aw",@progbits
.nv.global.init:
	.type		$str,@object
	.size		$str,(.L_0 - $str)
$str:
        /*0000*/ 	.byte	0x4e, 0x65, 0x67, 0x61, 0x74, 0x69, 0x76, 0x65, 0x20, 0x63, 0x79, 0x63, 0x6c, 0x65, 0x20, 0x66
        /*0010*/ 	.byte	0x6f, 0x75, 0x6e, 0x64, 0x2c, 0x20, 0x6e, 0x6f, 0x20, 0x73, 0x6f, 0x6c, 0x75, 0x74, 0x69, 0x6f
        /*0020*/ 	.byte	0x6e, 0x20, 0x70, 0x6f, 0x73, 0x73, 0x69, 0x62, 0x6c, 0x65, 0x21, 0x0a, 0x00
.L_0:


//--------------------- .nv.shared.reserved.0     --------------------------
	.section	.nv.shared.reserved.0,"aw",@nobits
	.weak		__nv_reservedSMEM_offset_0_alias
	.size		__nv_reservedSMEM_offset_0_alias, 0, 64
	.other		__nv_reservedSMEM_offset_0_alias,@"STO_CUDA_RESERVED_SHARED STV_DEFAULT"
__nv_reservedSMEM_offset_0_alias:
	.zero		0
	.zero		64


//--------------------- .nv.constant0._Z19checkNegativeCyclesP4EdgeiPi --------------------------
	.section	.nv.constant0._Z19checkNegativeCyclesP4EdgeiPi,"a",@progbits
	.sectionflags	@""
	.align	4
.nv.constant0._Z19checkNegativeCyclesP4EdgeiPi:
	.zero		920


//--------------------- .nv.constant0._Z14relaxationStepP4EdgeiPi --------------------------
	.section	.nv.constant0._Z14relaxationStepP4EdgeiPi,"a",@progbits
	.sectionflags	@""
	.align	4
.nv.constant0._Z14relaxationStepP4EdgeiPi:
	.zero		920


//--------------------- .nv.constant0._Z17fillDistanceArrayPii --------------------------
	.section	.nv.constant0._Z17fillDistanceArrayPii,"a",@progbits
	.sectionflags	@""
	.align	4
.nv.constant0._Z17fillDistanceArrayPii:
	.zero		908


//--------------------- .nv.constant0._Z29sequentialCheckNegativeCyclesP4EdgeiPi --------------------------
	.section	.nv.constant0._Z29sequentialCheckNegativeCyclesP4EdgeiPi,"a",@progbits
	.sectionflags	@""
	.align	4
.nv.constant0._Z29sequentialCheckNegativeCyclesP4EdgeiPi:
	.zero		920


//--------------------- .nv.constant0._Z24sequentialRelaxationStepP4EdgeiPi --------------------------
	.section	.nv.constant0._Z24sequentialRelaxationStepP4EdgeiPi,"a",@progbits
	.sectionflags	@""
	.align	4
.nv.constant0._Z24sequentialRelaxationStepP4EdgeiPi:
	.zero		920


//--------------------- .nv.constant0._Z27sequentialFillDistanceArrayPii --------------------------
	.section	.nv.constant0._Z27sequentialFillDistanceArrayPii,"a",@progbits
	.sectionflags	@""
	.align	4
.nv.constant0._Z27sequentialFillDistanceArrayPii:
	.zero		908


//--------------------- SYMBOLS --------------------------

	.type		.nv.reservedSmem.offset0,@object
	.size		.nv.reservedSmem.offset0,0x4
	.type		vprintf,@function
